	.target	sm_90a

	.elftype	@"ET_EXEC"


//--------------------- .note.nv.tkinfo           --------------------------
	.section	.note.nv.tkinfo,"",@"SHT_NOTE"
	.sectionflags	@"SHF_NOTE_NV_TKINFO"
	.tkinfo
        /*0018*/ 	.word	0x00000002
        /*0030*/ 	.string	""
        /*0030*/ 	.string	"ptxas"
        /*0030*/ 	.string	"Cuda compilation tools, release 13.0, V13.0.88"
        /*0030*/ 	.string	"Build cuda_13.0.r13.0/compiler.36424714_0"
        /*0030*/ 	.string	"-arch sm_90a -m 64 "



//--------------------- .note.nv.cuinfo           --------------------------
	.section	.note.nv.cuinfo,"",@"SHT_NOTE"
	.sectionflags	@"SHF_NOTE_NV_CUINFO"
        /*0018*/ 	.short	0x0002
        /*001a*/ 	.short	0x005a
        /*001c*/ 	.short	0x0082
	.zero		2


//--------------------- .nv.info                  --------------------------
	.section	.nv.info,"",@"SHT_CUDA_INFO"
	.align	4


	//----- nvinfo : EIATTR_REGCOUNT
	.align		4
        /*0000*/ 	.byte	0x04, 0x2f
        /*0002*/ 	.short	(.L_15 - .L_14)
	.align		4
.L_14:
        /*0004*/ 	.word	index@(_ZN7cutlass13device_kernelINS_4gemm6kernel13GemmUniversalIN4cute5tupleIJiiiiEEENS1_10collective13CollectiveMmaINS1_34MainloopSm90TmaGmmaWarpSpecializedILi7ENS5_IJNS4_1CILi2EEENSA_ILi1EEESC_EEENS1_35KernelTmaWarpSpecializedCooperativeEEENS5_IJNSA_ILi128EEESG_NSA_ILi64EEEEEENS_10bfloat16_tENS5_IJlSC_lEEESJ_SK_NS4_8TiledMMAINS4_8MMA_AtomIJNS4_4SM904GMMA28MMA_64x128x16_F32BF16BF16_SSILNSO_5MajorE0ELSQ_0ELNSO_7ScaleInE1ELSR_1EEEEEENS4_6LayoutISD_NS5_IJSC_NSA_ILi0EEESV_EEEEENS5_IJNS4_10UnderscoreESY_SY_EEEEENS4_13SM90_TMA_LOADENS4_14ComposedLayoutINS4_7SwizzleILi3ELi4ELi3EEENS4_18smem_ptr_flag_bitsILi16EEENSU_INS5_IJNSA_ILi8EEESH_EEENS5_IJSH_SC_EEEEEEEvNS4_8identityENS4_23SM90_TMA_LOAD_MULTICASTES1B_vS1C_EENS_8epilogue10collective6detail29Sm90TmaWarpSpecializedAdapterINS1G_15DefaultEpilogueISJ_SK_SK_NS1F_6thread17LinearCombinationISJ_Li1EffLNS1K_9ScaleType4KindE0ELNS_15FloatRoundStyleE2ESJ_EENS1_15EpilogueDefaultEEEEEvvEEEEvNT_6ParamsE)
        /*0008*/ 	.word	0x000000a8


	//----- nvinfo : EIATTR_FRAME_SIZE
	.align		4
.L_15:
        /*000c*/ 	.byte	0x04, 0x11
        /*000e*/ 	.short	(.L_17 - .L_16)
	.align		4
.L_16:
        /*0010*/ 	.word	index@(_ZN7cutlass13device_kernelINS_4gemm6kernel13GemmUniversalIN4cute5tupleIJiiiiEEENS1_10collective13CollectiveMmaINS1_34MainloopSm90TmaGmmaWarpSpecializedILi7ENS5_IJNS4_1CILi2EEENSA_ILi1EEESC_EEENS1_35KernelTmaWarpSpecializedCooperativeEEENS5_IJNSA_ILi128EEESG_NSA_ILi64EEEEEENS_10bfloat16_tENS5_IJlSC_lEEESJ_SK_NS4_8TiledMMAINS4_8MMA_AtomIJNS4_4SM904GMMA28MMA_64x128x16_F32BF16BF16_SSILNSO_5MajorE0ELSQ_0ELNSO_7ScaleInE1ELSR_1EEEEEENS4_6LayoutISD_NS5_IJSC_NSA_ILi0EEESV_EEEEENS5_IJNS4_10UnderscoreESY_SY_EEEEENS4_13SM90_TMA_LOADENS4_14ComposedLayoutINS4_7SwizzleILi3ELi4ELi3EEENS4_18smem_ptr_flag_bitsILi16EEENSU_INS5_IJNSA_ILi8EEESH_EEENS5_IJSH_SC_EEEEEEEvNS4_8identityENS4_23SM90_TMA_LOAD_MULTICASTES1B_vS1C_EENS_8epilogue10collective6detail29Sm90TmaWarpSpecializedAdapterINS1G_15DefaultEpilogueISJ_SK_SK_NS1F_6thread17LinearCombinationISJ_Li1EffLNS1K_9ScaleType4KindE0ELNS_15FloatRoundStyleE2ESJ_EENS1_15EpilogueDefaultEEEEEvvEEEEvNT_6ParamsE)
        /*0014*/ 	.word	0x00000000


	//----- nvinfo : EIATTR_MIN_STACK_SIZE
	.align		4
.L_17:
        /*0018*/ 	.byte	0x04, 0x12
        /*001a*/ 	.short	(.L_19 - .L_18)
	.align		4
.L_18:
        /*001c*/ 	.word	index@(_ZN7cutlass13device_kernelINS_4gemm6kernel13GemmUniversalIN4cute5tupleIJiiiiEEENS1_10collective13CollectiveMmaINS1_34MainloopSm90TmaGmmaWarpSpecializedILi7ENS5_IJNS4_1CILi2EEENSA_ILi1EEESC_EEENS1_35KernelTmaWarpSpecializedCooperativeEEENS5_IJNSA_ILi128EEESG_NSA_ILi64EEEEEENS_10bfloat16_tENS5_IJlSC_lEEESJ_SK_NS4_8TiledMMAINS4_8MMA_AtomIJNS4_4SM904GMMA28MMA_64x128x16_F32BF16BF16_SSILNSO_5MajorE0ELSQ_0ELNSO_7ScaleInE1ELSR_1EEEEEENS4_6LayoutISD_NS5_IJSC_NSA_ILi0EEESV_EEEEENS5_IJNS4_10UnderscoreESY_SY_EEEEENS4_13SM90_TMA_LOADENS4_14ComposedLayoutINS4_7SwizzleILi3ELi4ELi3EEENS4_18smem_ptr_flag_bitsILi16EEENSU_INS5_IJNSA_ILi8EEESH_EEENS5_IJSH_SC_EEEEEEEvNS4_8identityENS4_23SM90_TMA_LOAD_MULTICASTES1B_vS1C_EENS_8epilogue10collective6detail29Sm90TmaWarpSpecializedAdapterINS1G_15DefaultEpilogueISJ_SK_SK_NS1F_6thread17LinearCombinationISJ_Li1EffLNS1K_9ScaleType4KindE0ELNS_15FloatRoundStyleE2ESJ_EENS1_15EpilogueDefaultEEEEEvvEEEEvNT_6ParamsE)
        /*0020*/ 	.word	0x00000000
.L_19:


//--------------------- .nv.compat                --------------------------
	.section	.nv.compat,"",@"SHT_CUDA_COMPAT_INFO"
	.align	4
        /*0000*/ 	.byte	0x02, 0x09, 0x01, 0x00, 0x02, 0x02, 0x04, 0x00, 0x02, 0x05, 0x05, 0x00, 0x03, 0x07, 0x01, 0x01
        /*0010*/ 	.byte	0x02, 0x03, 0x01, 0x00, 0x02, 0x06, 0x01, 0x00, 0x04, 0x0b, 0x08, 0x00, 0x00, 0x00, 0x00, 0x00
        /*0020*/ 	.byte	0x00, 0x00, 0x00, 0x00


//--------------------- .nv.info._ZN7cutlass13device_kernelINS_4gemm6kernel13GemmUniversalIN4cute5tupleIJiiiiEEENS1_10collective13CollectiveMmaINS1_34MainloopSm90TmaGmmaWarpSpecializedILi7ENS5_IJNS4_1CILi2EEENSA_ILi1EEESC_EEENS1_35KernelTmaWarpSpecializedCooperativeEEENS5_IJNSA_ILi128EEESG_NSA_ILi64EEEEEENS_10bfloat16_tENS5_IJlSC_lEEESJ_SK_NS4_8TiledMMAINS4_8MMA_AtomIJNS4_4SM904GMMA28MMA_64x128x16_F32BF16BF16_SSILNSO_5MajorE0ELSQ_0ELNSO_7ScaleInE1ELSR_1EEEEEENS4_6LayoutISD_NS5_IJSC_NSA_ILi0EEESV_EEEEENS5_IJNS4_10UnderscoreESY_SY_EEEEENS4_13SM90_TMA_LOADENS4_14ComposedLayoutINS4_7SwizzleILi3ELi4ELi3EEENS4_18smem_ptr_flag_bitsILi16EEENSU_INS5_IJNSA_ILi8EEESH_EEENS5_IJSH_SC_EEEEEEEvNS4_8identityENS4_23SM90_TMA_LOAD_MULTICASTES1B_vS1C_EENS_8epilogue10collective6detail29Sm90TmaWarpSpecializedAdapterINS1G_15DefaultEpilogueISJ_SK_SK_NS1F_6thread17LinearCombinationISJ_Li1EffLNS1K_9ScaleType4KindE0ELNS_15FloatRoundStyleE2ESJ_EENS1_15EpilogueDefaultEEEEEvvEEEEvNT_6ParamsE --------------------------
	.section	.nv.info._ZN7cutlass13device_kernelINS_4gemm6kernel13GemmUniversalIN4cute5tupleIJiiiiEEENS1_10collective13CollectiveMmaINS1_34MainloopSm90TmaGmmaWarpSpecializedILi7ENS5_IJNS4_1CILi2EEENSA_ILi1EEESC_EEENS1_35KernelTmaWarpSpecializedCooperativeEEENS5_IJNSA_ILi128EEESG_NSA_ILi64EEEEEENS_10bfloat16_tENS5_IJlSC_lEEESJ_SK_NS4_8TiledMMAINS4_8MMA_AtomIJNS4_4SM904GMMA28MMA_64x128x16_F32BF16BF16_SSILNSO_5MajorE0ELSQ_0ELNSO_7ScaleInE1ELSR_1EEEEEENS4_6LayoutISD_NS5_IJSC_NSA_ILi0EEESV_EEEEENS5_IJNS4_10UnderscoreESY_SY_EEEEENS4_13SM90_TMA_LOADENS4_14ComposedLayoutINS4_7SwizzleILi3ELi4ELi3EEENS4_18smem_ptr_flag_bitsILi16EEENSU_INS5_IJNSA_ILi8EEESH_EEENS5_IJSH_SC_EEEEEEEvNS4_8identityENS4_23SM90_TMA_LOAD_MULTICASTES1B_vS1C_EENS_8epilogue10collective6detail29Sm90TmaWarpSpecializedAdapterINS1G_15DefaultEpilogueISJ_SK_SK_NS1F_6thread17LinearCombinationISJ_Li1EffLNS1K_9ScaleType4KindE0ELNS_15FloatRoundStyleE2ESJ_EENS1_15EpilogueDefaultEEEEEvvEEEEvNT_6ParamsE,"",@"SHT_CUDA_INFO"
	.sectionflags	@""
	.align	4


	//----- nvinfo : EIATTR_CUDA_API_VERSION
	.align		4
        /*0000*/ 	.byte	0x04, 0x37
        /*0002*/ 	.short	(.L_21 - .L_20)
.L_20:
        /*0004*/ 	.word	0x00000082


	//----- nvinfo : EIATTR_KPARAM_INFO
	.align		4
.L_21:
        /*0008*/ 	.byte	0x04, 0x17
        /*000a*/ 	.short	(.L_23 - .L_22)
.L_22:
        /*000c*/ 	.word	0x00000000
        /*0010*/ 	.short	0x0000
        /*0012*/ 	.short	0x0070
        /*0014*/ 	.byte	0x00, 0xf0, 0x01, 0x10


	//----- nvinfo : EIATTR_SPARSE_MMA_MASK
	.align		4
.L_23:
        /*0018*/ 	.byte	0x03, 0x50
        /*001a*/ 	.short	0x0000


	//----- nvinfo : EIATTR_MAXREG_COUNT
	.align		4
        /*001c*/ 	.byte	0x03, 0x1b
        /*001e*/ 	.short	0x00a8


	//----- nvinfo : EIATTR_NUM_BARRIERS
	.align		4
        /*0020*/ 	.byte	0x02, 0x4c
        /*0022*/ 	.byte	0x01
	.zero		1


	//----- nvinfo : EIATTR_EXTERNS
	.align		4
        /*0024*/ 	.byte	0x04, 0x0f
        /*0026*/ 	.short	(.L_25 - .L_24)


	//   ....[0]....
	.align		4
.L_24:
        /*0028*/ 	.word	index@(__assertfail)


	//----- nvinfo : EIATTR_MERCURY_ISA_VERSION
	.align		4
.L_25:
        /*002c*/ 	.byte	0x03, 0x5f
        /*002e*/ 	.short	0x0101


	//----- nvinfo : EIATTR_INT_WARP_WIDE_INSTR_OFFSETS
	.align		4
        /*0030*/ 	.byte	0x04, 0x31
        /*0032*/ 	.short	(.L_27 - .L_26)


	//   ....[0]....
.L_26:
        /*0034*/ 	.word	0x000004e0


	//   ....[1]....
        /*0038*/ 	.word	0x00000510


	//   ....[2]....
        /*003c*/ 	.word	0x000006b0


	//----- nvinfo : EIATTR_COOP_GROUP_MASK_REGIDS
	.align		4
.L_27:
        /*0040*/ 	.byte	0x04, 0x29
        /*0042*/ 	.short	(.L_29 - .L_28)


	//   ....[0]....
.L_28:
        /*0044*/ 	.word	0xffffffff


	//   ....[1]....
        /*0048*/ 	.word	0xffffffff


	//   ....[2]....
        /*004c*/ 	.word	0xffffffff


	//   ....[3]....
        /*0050*/ 	.word	0xffffffff


	//   ....[4]....
        /*0054*/ 	.word	0xffffffff


	//   ....[5]....
        /*0058*/ 	.word	0xffffffff


	//----- nvinfo : EIATTR_COOP_GROUP_INSTR_OFFSETS
	.align		4
.L_29:
        /*005c*/ 	.byte	0x04, 0x28
        /*005e*/ 	.short	(.L_31 - .L_30)


	//   ....[0]....
.L_30:
        /*0060*/ 	.word	0x00000060


	//   ....[1]....
        /*0064*/ 	.word	0x00000070


	//   ....[2]....
        /*0068*/ 	.word	0x00000130


	//   ....[3]....
        /*006c*/ 	.word	0x00000330


	//   ....[4]....
        /*0070*/ 	.word	0x00000860


	//   ....[5]....
        /*0074*/ 	.word	0x000014e0


	//----- nvinfo : EIATTR_REG_RECONFIG
	.align		4
.L_31:
        /*0078*/ 	.byte	0x01, 0x54
	.zero		2


	//----- nvinfo : EIATTR_SYSCALL_OFFSETS
	.align		4
        /*007c*/ 	.byte	0x04, 0x46
        /*007e*/ 	.short	(.L_33 - .L_32)


	//   ....[0]....
.L_32:
        /*0080*/ 	.word	0x000016d0


	//----- nvinfo : EIATTR_MBARRIER_INSTR_OFFSETS
	.align		4
.L_33:
        /*0084*/ 	.byte	0x04, 0x39
        /*0086*/ 	.short	(.L_35 - .L_34)


	//   ....[0]....
.L_34:
        /*0088*/ 	.word	0x00000230
        /*008c*/ 	.word	0x000000ff
        /*0090*/ 	.word	0x00000000
        /*0094*/ 	.short	0x0100
        /*0096*/ 	.byte	0x08
	.zero		1


	//   ....[1]....
        /*0098*/ 	.word	0x00000240
        /*009c*/ 	.word	0x000000ff
        /*00a0*/ 	.word	0x00000038
        /*00a4*/ 	.short	0x0100
        /*00a6*/ 	.byte	0x08
	.zero		1


	//   ....[2]....
        /*00a8*/ 	.word	0x00000250
        /*00ac*/ 	.word	0x000000ff
        /*00b0*/ 	.word	0x00000008
        /*00b4*/ 	.short	0x0100
        /*00b6*/ 	.byte	0x08
	.zero		1


	//   ....[3]....
        /*00b8*/ 	.word	0x00000260
        /*00bc*/ 	.word	0x000000ff
        /*00c0*/ 	.word	0x00000040
        /*00c4*/ 	.short	0x0100
        /*00c6*/ 	.byte	0x08
	.zero		1


	//   ....[4]....
        /*00c8*/ 	.word	0x00000270
        /*00cc*/ 	.word	0x000000ff
        /*00d0*/ 	.word	0x00000010
        /*00d4*/ 	.short	0x0100
        /*00d6*/ 	.byte	0x08
	.zero		1


	//   ....[5]....
        /*00d8*/ 	.word	0x00000280
        /*00dc*/ 	.word	0x000000ff
        /*00e0*/ 	.word	0x00000048
        /*00e4*/ 	.short	0x0100
        /*00e6*/ 	.byte	0x08
	.zero		1


	//   ....[6]....
        /*00e8*/ 	.word	0x00000290
        /*00ec*/ 	.word	0x000000ff
        /*00f0*/ 	.word	0x00000018
        /*00f4*/ 	.short	0x0100
        /*00f6*/ 	.byte	0x08
	.zero		1


	//   ....[7]....
        /*00f8*/ 	.word	0x000002a0
        /*00fc*/ 	.word	0x000000ff
        /*0100*/ 	.word	0x00000050
        /*0104*/ 	.short	0x0100
        /*0106*/ 	.byte	0x08
	.zero		1


	//   ....[8]....
        /*0108*/ 	.word	0x000002b0
        /*010c*/ 	.word	0x000000ff
        /*0110*/ 	.word	0x00000020
        /*0114*/ 	.short	0x0100
        /*0116*/ 	.byte	0x08
	.zero		1


	//   ....[9]....
        /*0118*/ 	.word	0x000002c0
        /*011c*/ 	.word	0x000000ff
        /*0120*/ 	.word	0x00000058
        /*0124*/ 	.short	0x0100
        /*0126*/ 	.byte	0x08
	.zero		1


	//   ....[10]....
        /*0128*/ 	.word	0x000002d0
        /*012c*/ 	.word	0x000000ff
        /*0130*/ 	.word	0x00000028
        /*0134*/ 	.short	0x0100
        /*0136*/ 	.byte	0x08
	.zero		1


	//   ....[11]....
        /*0138*/ 	.word	0x000002e0
        /*013c*/ 	.word	0x000000ff
        /*0140*/ 	.word	0x00000060
        /*0144*/ 	.short	0x0100
        /*0146*/ 	.byte	0x08
	.zero		1


	//   ....[12]....
        /*0148*/ 	.word	0x000002f0
        /*014c*/ 	.word	0x000000ff
        /*0150*/ 	.word	0x00000030
        /*0154*/ 	.short	0x0100
        /*0156*/ 	.byte	0x08
	.zero		1


	//   ....[13]....
        /*0158*/ 	.word	0x00000300
        /*015c*/ 	.word	0x000000ff
        /*0160*/ 	.word	0x00000068
        /*0164*/ 	.short	0x0100
        /*0166*/ 	.byte	0x08
	.zero		1


	//   ....[14]....
        /*0168*/ 	.word	0x00000740
        /*016c*/ 	.word	0x000000ff
        /*0170*/ 	.word	0x00000080
        /*0174*/ 	.short	0x0100
        /*0176*/ 	.byte	0x06
	.zero		1


	//   ....[15]....
        /*0178*/ 	.word	0x000007e0
        /*017c*/ 	.word	0x000000ff
        /*0180*/ 	.word	0x00000088
        /*0184*/ 	.short	0x0100
        /*0186*/ 	.byte	0x06
	.zero		1


	//   ....[16]....
        /*0188*/ 	.word	0x00001790
        /*018c*/ 	.word	0x00000003
        /*0190*/ 	.word	0x00000000
        /*0194*/ 	.short	0x010a
        /*0196*/ 	.byte	0x3f
	.zero		1


	//   ....[17]....
        /*0198*/ 	.word	0x000017f0
        /*019c*/ 	.word	0x00000003
        /*01a0*/ 	.word	0x00000000
        /*01a4*/ 	.short	0x010a
        /*01a6*/ 	.byte	0x3f
	.zero		1


	//   ....[18]....
        /*01a8*/ 	.word	0x00001b70
        /*01ac*/ 	.word	0x00000005
        /*01b0*/ 	.word	0x00000000
        /*01b4*/ 	.short	0x010a
        /*01b6*/ 	.byte	0x3f
	.zero		1


	//   ....[19]....
        /*01b8*/ 	.word	0x00001bb0
        /*01bc*/ 	.word	0x00000005
        /*01c0*/ 	.word	0x00000000
        /*01c4*/ 	.short	0x010a
        /*01c6*/ 	.byte	0x3f
	.zero		1


	//   ....[20]....
        /*01c8*/ 	.word	0x00001e10
        /*01cc*/ 	.word	0x00000004
        /*01d0*/ 	.word	0x00000000
        /*01d4*/ 	.short	0x0101
        /*01d6*/ 	.byte	0x3f
	.zero		1


	//   ....[21]....
        /*01d8*/ 	.word	0x00002030
        /*01dc*/ 	.word	0x00000000
        /*01e0*/ 	.word	0x00000000
        /*01e4*/ 	.short	0x0101
        /*01e6*/ 	.byte	0x3f
	.zero		1


	//   ....[22]....
        /*01e8*/ 	.word	0x000071a0
        /*01ec*/ 	.word	0x00000017
        /*01f0*/ 	.word	0x00000038
        /*01f4*/ 	.short	0x010a
        /*01f6*/ 	.byte	0x3f
	.zero		1


	//   ....[23]....
        /*01f8*/ 	.word	0x00007590
        /*01fc*/ 	.word	0x00000006
        /*0200*/ 	.word	0x00000088
        /*0204*/ 	.short	0x0101
        /*0206*/ 	.byte	0x3f
	.zero		1


	//   ....[24]....
        /*0208*/ 	.word	0x00007c90
        /*020c*/ 	.word	0x00000007
        /*0210*/ 	.word	0x00000000
        /*0214*/ 	.short	0x010a
        /*0216*/ 	.byte	0x3f
	.zero		1


	//   ....[25]....
        /*0218*/ 	.word	0x00007d10
        /*021c*/ 	.word	0x00000006
        /*0220*/ 	.word	0x00000000
        /*0224*/ 	.short	0x010a
        /*0226*/ 	.byte	0x3f
	.zero		1


	//   ....[26]....
        /*0228*/ 	.word	0x00007da0
        /*022c*/ 	.word	0x00000007
        /*0230*/ 	.word	0x00000000
        /*0234*/ 	.short	0x010a
        /*0236*/ 	.byte	0x3f
	.zero		1


	//   ....[27]....
        /*0238*/ 	.word	0x00007e30
        /*023c*/ 	.word	0x00000006
        /*0240*/ 	.word	0x00000000
        /*0244*/ 	.short	0x010a
        /*0246*/ 	.byte	0x3f
	.zero		1


	//   ....[28]....
        /*0248*/ 	.word	0x00007ec0
        /*024c*/ 	.word	0x00000007
        /*0250*/ 	.word	0x00000000
        /*0254*/ 	.short	0x010a
        /*0256*/ 	.byte	0x3f
	.zero		1


	//   ....[29]....
        /*0258*/ 	.word	0x00007f50
        /*025c*/ 	.word	0x00000006
        /*0260*/ 	.word	0x00000000
        /*0264*/ 	.short	0x010a
        /*0266*/ 	.byte	0x3f
	.zero		1


	//   ....[30]....
        /*0268*/ 	.word	0x00007fe0
        /*026c*/ 	.word	0x00000005
        /*0270*/ 	.word	0x00000000
        /*0274*/ 	.short	0x010a
        /*0276*/ 	.byte	0x3f
	.zero		1


	//   ....[31]....
        /*0278*/ 	.word	0x00008040
        /*027c*/ 	.word	0x00000003
        /*0280*/ 	.word	0x00000000
        /*0284*/ 	.short	0x010a
        /*0286*/ 	.byte	0x3f
	.zero		1


	//   ....[32]....
        /*0288*/ 	.word	0x00008090
        /*028c*/ 	.word	0x00000005
        /*0290*/ 	.word	0x00000000
        /*0294*/ 	.short	0x010a
        /*0296*/ 	.byte	0x3f
	.zero		1


	//   ....[33]....
        /*0298*/ 	.word	0x00008160
        /*029c*/ 	.word	0x00000017
        /*02a0*/ 	.word	0x00000038
        /*02a4*/ 	.short	0x010a
        /*02a6*/ 	.byte	0x3f
	.zero		1


	//   ....[34]....
        /*02a8*/ 	.word	0x00008230
        /*02ac*/ 	.word	0x00000007
        /*02b0*/ 	.word	0x00000000
        /*02b4*/ 	.short	0x010a
        /*02b6*/ 	.byte	0x3f
	.zero		1


	//   ....[35]....
        /*02b8*/ 	.word	0x00008280
        /*02bc*/ 	.word	0x00000006
        /*02c0*/ 	.word	0x00000000
        /*02c4*/ 	.short	0x010a
        /*02c6*/ 	.byte	0x3f
	.zero		1


	//   ....[36]....
        /*02c8*/ 	.word	0x000082d0
        /*02cc*/ 	.word	0x00000007
        /*02d0*/ 	.word	0x00000000
        /*02d4*/ 	.short	0x010a
        /*02d6*/ 	.byte	0x3f
	.zero		1


	//   ....[37]....
        /*02d8*/ 	.word	0x00008320
        /*02dc*/ 	.word	0x00000006
        /*02e0*/ 	.word	0x00000000
        /*02e4*/ 	.short	0x010a
        /*02e6*/ 	.byte	0x3f
	.zero		1


	//   ....[38]....
        /*02e8*/ 	.word	0x00008370
        /*02ec*/ 	.word	0x00000007
        /*02f0*/ 	.word	0x00000000
        /*02f4*/ 	.short	0x010a
        /*02f6*/ 	.byte	0x3f
	.zero		1


	//   ....[39]....
        /*02f8*/ 	.word	0x000083c0
        /*02fc*/ 	.word	0x00000006
        /*0300*/ 	.word	0x00000000
        /*0304*/ 	.short	0x010a
        /*0306*/ 	.byte	0x3f
	.zero		1


	//----- nvinfo : EIATTR_NUM_MBARRIERS
	.align		4
.L_35:
        /*0308*/ 	.byte	0x03, 0x38
        /*030a*/ 	.short	0x0010


	//----- nvinfo : EIATTR_EXIT_INSTR_OFFSETS
	.align		4
        /*030c*/ 	.byte	0x04, 0x1c
        /*030e*/ 	.short	(.L_37 - .L_36)


	//   ....[0]....
.L_36:
        /*0310*/ 	.word	0x00000a30


	//   ....[1]....
        /*0314*/ 	.word	0x00001240


	//   ....[2]....
        /*0318*/ 	.word	0x00006920


	//   ....[3]....
        /*031c*/ 	.word	0x00006e80


	//   ....[4]....
        /*0320*/ 	.word	0x00008030


	//----- nvinfo : EIATTR_MAX_THREADS
	.align		4
.L_37:
        /*0324*/ 	.byte	0x04, 0x05
        /*0326*/ 	.short	(.L_39 - .L_38)
.L_38:
        /*0328*/ 	.word	0x00000180
        /*032c*/ 	.word	0x00000001
        /*0330*/ 	.word	0x00000001


	//----- nvinfo : EIATTR_CRS_STACK_SIZE
	.align		4
.L_39:
        /*0334*/ 	.byte	0x04, 0x1e
        /*0336*/ 	.short	(.L_41 - .L_40)
.L_40:
        /*0338*/ 	.word	0x00000000


	//----- nvinfo : EIATTR_CBANK_PARAM_SIZE
	.align		4
.L_41:
        /*033c*/ 	.byte	0x03, 0x19
        /*033e*/ 	.short	0x0470


	//----- nvinfo : EIATTR_PARAM_CBANK
	.align		4
        /*0340*/ 	.byte	0x04, 0x0a
        /*0342*/ 	.short	(.L_43 - .L_42)
	.align		4
.L_42:
        /*0344*/ 	.word	index@(.nv.constant0._ZN7cutlass13device_kernelINS_4gemm6kernel13GemmUniversalIN4cute5tupleIJiiiiEEENS1_10collective13CollectiveMmaINS1_34MainloopSm90TmaGmmaWarpSpecializedILi7ENS5_IJNS4_1CILi2EEENSA_ILi1EEESC_EEENS1_35KernelTmaWarpSpecializedCooperativeEEENS5_IJNSA_ILi128EEESG_NSA_ILi64EEEEEENS_10bfloat16_tENS5_IJlSC_lEEESJ_SK_NS4_8TiledMMAINS4_8MMA_AtomIJNS4_4SM904GMMA28MMA_64x128x16_F32BF16BF16_SSILNSO_5MajorE0ELSQ_0ELNSO_7ScaleInE1ELSR_1EEEEEENS4_6LayoutISD_NS5_IJSC_NSA_ILi0EEESV_EEEEENS5_IJNS4_10UnderscoreESY_SY_EEEEENS4_13SM90_TMA_LOADENS4_14ComposedLayoutINS4_7SwizzleILi3ELi4ELi3EEENS4_18smem_ptr_flag_bitsILi16EEENSU_INS5_IJNSA_ILi8EEESH_EEENS5_IJSH_SC_EEEEEEEvNS4_8identityENS4_23SM90_TMA_LOAD_MULTICASTES1B_vS1C_EENS_8epilogue10collective6detail29Sm90TmaWarpSpecializedAdapterINS1G_15DefaultEpilogueISJ_SK_SK_NS1F_6thread17LinearCombinationISJ_Li1EffLNS1K_9ScaleType4KindE0ELNS_15FloatRoundStyleE2ESJ_EENS1_15EpilogueDefaultEEEEEvvEEEEvNT_6ParamsE)
        /*0348*/ 	.short	0x0210
        /*034a*/ 	.short	0x0470


	//----- nvinfo : EIATTR_SW_WAR
	.align		4
.L_43:
        /*034c*/ 	.byte	0x04, 0x36
        /*034e*/ 	.short	(.L_45 - .L_44)
.L_44:
        /*0350*/ 	.word	0x00000008
.L_45:


//--------------------- .nv.callgraph             --------------------------
	.section	.nv.callgraph,"",@"SHT_CUDA_CALLGRAPH"
	.align	4
	.sectionentsize	8
	.align		4
        /*0000*/ 	.word	0x00000000
	.align		4
        /*0004*/ 	.word	0xffffffff
	.align		4
        /*0008*/ 	.word	index@(_ZN7cutlass13device_kernelINS_4gemm6kernel13GemmUniversalIN4cute5tupleIJiiiiEEENS1_10collective13CollectiveMmaINS1_34MainloopSm90TmaGmmaWarpSpecializedILi7ENS5_IJNS4_1CILi2EEENSA_ILi1EEESC_EEENS1_35KernelTmaWarpSpecializedCooperativeEEENS5_IJNSA_ILi128EEESG_NSA_ILi64EEEEEENS_10bfloat16_tENS5_IJlSC_lEEESJ_SK_NS4_8TiledMMAINS4_8MMA_AtomIJNS4_4SM904GMMA28MMA_64x128x16_F32BF16BF16_SSILNSO_5MajorE0ELSQ_0ELNSO_7ScaleInE1ELSR_1EEEEEENS4_6LayoutISD_NS5_IJSC_NSA_ILi0EEESV_EEEEENS5_IJNS4_10UnderscoreESY_SY_EEEEENS4_13SM90_TMA_LOADENS4_14ComposedLayoutINS4_7SwizzleILi3ELi4ELi3EEENS4_18smem_ptr_flag_bitsILi16EEENSU_INS5_IJNSA_ILi8EEESH_EEENS5_IJSH_SC_EEEEEEEvNS4_8identityENS4_23SM90_TMA_LOAD_MULTICASTES1B_vS1C_EENS_8epilogue10collective6detail29Sm90TmaWarpSpecializedAdapterINS1G_15DefaultEpilogueISJ_SK_SK_NS1F_6thread17LinearCombinationISJ_Li1EffLNS1K_9ScaleType4KindE0ELNS_15FloatRoundStyleE2ESJ_EENS1_15EpilogueDefaultEEEEEvvEEEEvNT_6ParamsE)
	.align		4
        /*000c*/ 	.word	index@(__assertfail)
	.align		4
        /*0010*/ 	.word	0x00000000
	.align		4
        /*0014*/ 	.word	0xfffffffe
	.align		4
        /*0018*/ 	.word	0x00000000
	.align		4
        /*001c*/ 	.word	0xfffffffd
	.align		4
        /*0020*/ 	.word	0x00000000
	.align		4
        /*0024*/ 	.word	0xfffffffc


//--------------------- .nv.constant4             --------------------------
	.section	.nv.constant4,"a",@progbits
	.align	8
	.align		8
.nv.constant4:
        /*0000*/ 	.dword	__assertfail
	.align		8
        /*0008*/ 	.dword	__unnamed_1
	.align		8
        /*0010*/ 	.dword	_ZN40_INTERNAL_14cfdad0_4_k_cu_85b3b663_181054cuda3std3__45__cpo5beginE
	.align		8
        /*0018*/ 	.dword	_ZN40_INTERNAL_14cfdad0_4_k_cu_85b3b663_181054cuda3std3__45__cpo3endE
	.align		8
        /*0020*/ 	.dword	_ZN40_INTERNAL_14cfdad0_4_k_cu_85b3b663_181054cuda3std3__45__cpo6cbeginE
	.align		8
        /*0028*/ 	.dword	_ZN40_INTERNAL_14cfdad0_4_k_cu_85b3b663_181054cuda3std3__45__cpo4cendE
	.align		8
        /*0030*/ 	.dword	_ZN40_INTERNAL_14cfdad0_4_k_cu_85b3b663_181054cuda3std3__442_GLOBAL__N__14cfdad0_4_k_cu_85b3b663_181056ignoreE
	.align		8
        /*0038*/ 	.dword	_ZN40_INTERNAL_14cfdad0_4_k_cu_85b3b663_181054cuda3std3__419piecewise_constructE
	.align		8
        /*0040*/ 	.dword	_ZN40_INTERNAL_14cfdad0_4_k_cu_85b3b663_181054cuda3std3__48in_placeE
	.align		8
        /*0048*/ 	.dword	_ZN40_INTERNAL_14cfdad0_4_k_cu_85b3b663_181054cuda3std6ranges3__45__cpo4swapE
	.align		8
        /*0050*/ 	.dword	_ZN40_INTERNAL_14cfdad0_4_k_cu_85b3b663_181054cuda3std6ranges3__45__cpo9iter_moveE
	.align		8
        /*0058*/ 	.dword	_ZN40_INTERNAL_14cfdad0_4_k_cu_85b3b663_181054cute7productE
	.align		8
        /*0060*/ 	.dword	_ZN40_INTERNAL_14cfdad0_4_k_cu_85b3b663_181054cute1_E
	.align		8
        /*0068*/ 	.dword	$str$22
	.align		8
        /*0070*/ 	.dword	$str$23


//--------------------- .text._ZN7cutlass13device_kernelINS_4gemm6kernel13GemmUniversalIN4cute5tupleIJiiiiEEENS1_10collective13CollectiveMmaINS1_34MainloopSm90TmaGmmaWarpSpecializedILi7ENS5_IJNS4_1CILi2EEENSA_ILi1EEESC_EEENS1_35KernelTmaWarpSpecializedCooperativeEEENS5_IJNSA_ILi128EEESG_NSA_ILi64EEEEEENS_10bfloat16_tENS5_IJlSC_lEEESJ_SK_NS4_8TiledMMAINS4_8MMA_AtomIJNS4_4SM904GMMA28MMA_64x128x16_F32BF16BF16_SSILNSO_5MajorE0ELSQ_0ELNSO_7ScaleInE1ELSR_1EEEEEENS4_6LayoutISD_NS5_IJSC_NSA_ILi0EEESV_EEEEENS5_IJNS4_10UnderscoreESY_SY_EEEEENS4_13SM90_TMA_LOADENS4_14ComposedLayoutINS4_7SwizzleILi3ELi4ELi3EEENS4_18smem_ptr_flag_bitsILi16EEENSU_INS5_IJNSA_ILi8EEESH_EEENS5_IJSH_SC_EEEEEEEvNS4_8identityENS4_23SM90_TMA_LOAD_MULTICASTES1B_vS1C_EENS_8epilogue10collective6detail29Sm90TmaWarpSpecializedAdapterINS1G_15DefaultEpilogueISJ_SK_SK_NS1F_6thread17LinearCombinationISJ_Li1EffLNS1K_9ScaleType4KindE0ELNS_15FloatRoundStyleE2ESJ_EENS1_15EpilogueDefaultEEEEEvvEEEEvNT_6ParamsE --------------------------
	.section	.text._ZN7cutlass13device_kernelINS_4gemm6kernel13GemmUniversalIN4cute5tupleIJiiiiEEENS1_10collective13CollectiveMmaINS1_34MainloopSm90TmaGmmaWarpSpecializedILi7ENS5_IJNS4_1CILi2EEENSA_ILi1EEESC_EEENS1_35KernelTmaWarpSpecializedCooperativeEEENS5_IJNSA_ILi128EEESG_NSA_ILi64EEEEEENS_10bfloat16_tENS5_IJlSC_lEEESJ_SK_NS4_8TiledMMAINS4_8MMA_AtomIJNS4_4SM904GMMA28MMA_64x128x16_F32BF16BF16_SSILNSO_5MajorE0ELSQ_0ELNSO_7ScaleInE1ELSR_1EEEEEENS4_6LayoutISD_NS5_IJSC_NSA_ILi0EEESV_EEEEENS5_IJNS4_10UnderscoreESY_SY_EEEEENS4_13SM90_TMA_LOADENS4_14ComposedLayoutINS4_7SwizzleILi3ELi4ELi3EEENS4_18smem_ptr_flag_bitsILi16EEENSU_INS5_IJNSA_ILi8EEESH_EEENS5_IJSH_SC_EEEEEEEvNS4_8identityENS4_23SM90_TMA_LOAD_MULTICASTES1B_vS1C_EENS_8epilogue10collective6detail29Sm90TmaWarpSpecializedAdapterINS1G_15DefaultEpilogueISJ_SK_SK_NS1F_6thread17LinearCombinationISJ_Li1EffLNS1K_9ScaleType4KindE0ELNS_15FloatRoundStyleE2ESJ_EENS1_15EpilogueDefaultEEEEEvvEEEEvNT_6ParamsE,"ax",@progbits
	.align	128
.text._ZN7cutlass13device_kernelINS_4gemm6kernel13GemmUniversalIN4cute5tupleIJiiiiEEENS1_10collective13CollectiveMmaINS1_34MainloopSm90TmaGmmaWarpSpecializedILi7ENS5_IJNS4_1CILi2EEENSA_ILi1EEESC_EEENS1_35KernelTmaWarpSpecializedCooperativeEEENS5_IJNSA_ILi128EEESG_NSA_ILi64EEEEEENS_10bfloat16_tENS5_IJlSC_lEEESJ_SK_NS4_8TiledMMAINS4_8MMA_AtomIJNS4_4SM904GMMA28MMA_64x128x16_F32BF16BF16_SSILNSO_5MajorE0ELSQ_0ELNSO_7ScaleInE1ELSR_1EEEEEENS4_6LayoutISD_NS5_IJSC_NSA_ILi0EEESV_EEEEENS5_IJNS4_10UnderscoreESY_SY_EEEEENS4_13SM90_TMA_LOADENS4_14ComposedLayoutINS4_7SwizzleILi3ELi4ELi3EEENS4_18smem_ptr_flag_bitsILi16EEENSU_INS5_IJNSA_ILi8EEESH_EEENS5_IJSH_SC_EEEEEEEvNS4_8identityENS4_23SM90_TMA_LOAD_MULTICASTES1B_vS1C_EENS_8epilogue10collective6detail29Sm90TmaWarpSpecializedAdapterINS1G_15DefaultEpilogueISJ_SK_SK_NS1F_6thread17LinearCombinationISJ_Li1EffLNS1K_9ScaleType4KindE0ELNS_15FloatRoundStyleE2ESJ_EENS1_15EpilogueDefaultEEEEEvvEEEEvNT_6ParamsE:
        .type           _ZN7cutlass13device_kernelINS_4gemm6kernel13GemmUniversalIN4cute5tupleIJiiiiEEENS1_10collective13CollectiveMmaINS1_34MainloopSm90TmaGmmaWarpSpecializedILi7ENS5_IJNS4_1CILi2EEENSA_ILi1EEESC_EEENS1_35KernelTmaWarpSpecializedCooperativeEEENS5_IJNSA_ILi128EEESG_NSA_ILi64EEEEEENS_10bfloat16_tENS5_IJlSC_lEEESJ_SK_NS4_8TiledMMAINS4_8MMA_AtomIJNS4_4SM904GMMA28MMA_64x128x16_F32BF16BF16_SSILNSO_5MajorE0ELSQ_0ELNSO_7ScaleInE1ELSR_1EEEEEENS4_6LayoutISD_NS5_IJSC_NSA_ILi0EEESV_EEEEENS5_IJNS4_10UnderscoreESY_SY_EEEEENS4_13SM90_TMA_LOADENS4_14ComposedLayoutINS4_7SwizzleILi3ELi4ELi3EEENS4_18smem_ptr_flag_bitsILi16EEENSU_INS5_IJNSA_ILi8EEESH_EEENS5_IJSH_SC_EEEEEEEvNS4_8identityENS4_23SM90_TMA_LOAD_MULTICASTES1B_vS1C_EENS_8epilogue10collective6detail29Sm90TmaWarpSpecializedAdapterINS1G_15DefaultEpilogueISJ_SK_SK_NS1F_6thread17LinearCombinationISJ_Li1EffLNS1K_9ScaleType4KindE0ELNS_15FloatRoundStyleE2ESJ_EENS1_15EpilogueDefaultEEEEEvvEEEEvNT_6ParamsE,@function
        .size           _ZN7cutlass13device_kernelINS_4gemm6kernel13GemmUniversalIN4cute5tupleIJiiiiEEENS1_10collective13CollectiveMmaINS1_34MainloopSm90TmaGmmaWarpSpecializedILi7ENS5_IJNS4_1CILi2EEENSA_ILi1EEESC_EEENS1_35KernelTmaWarpSpecializedCooperativeEEENS5_IJNSA_ILi128EEESG_NSA_ILi64EEEEEENS_10bfloat16_tENS5_IJlSC_lEEESJ_SK_NS4_8TiledMMAINS4_8MMA_AtomIJNS4_4SM904GMMA28MMA_64x128x16_F32BF16BF16_SSILNSO_5MajorE0ELSQ_0ELNSO_7ScaleInE1ELSR_1EEEEEENS4_6LayoutISD_NS5_IJSC_NSA_ILi0EEESV_EEEEENS5_IJNS4_10UnderscoreESY_SY_EEEEENS4_13SM90_TMA_LOADENS4_14ComposedLayoutINS4_7SwizzleILi3ELi4ELi3EEENS4_18smem_ptr_flag_bitsILi16EEENSU_INS5_IJNSA_ILi8EEESH_EEENS5_IJSH_SC_EEEEEEEvNS4_8identityENS4_23SM90_TMA_LOAD_MULTICASTES1B_vS1C_EENS_8epilogue10collective6detail29Sm90TmaWarpSpecializedAdapterINS1G_15DefaultEpilogueISJ_SK_SK_NS1F_6thread17LinearCombinationISJ_Li1EffLNS1K_9ScaleType4KindE0ELNS_15FloatRoundStyleE2ESJ_EENS1_15EpilogueDefaultEEEEEvvEEEEvNT_6ParamsE,(.L_x_205 - _ZN7cutlass13device_kernelINS_4gemm6kernel13GemmUniversalIN4cute5tupleIJiiiiEEENS1_10collective13CollectiveMmaINS1_34MainloopSm90TmaGmmaWarpSpecializedILi7ENS5_IJNS4_1CILi2EEENSA_ILi1EEESC_EEENS1_35KernelTmaWarpSpecializedCooperativeEEENS5_IJNSA_ILi128EEESG_NSA_ILi64EEEEEENS_10bfloat16_tENS5_IJlSC_lEEESJ_SK_NS4_8TiledMMAINS4_8MMA_AtomIJNS4_4SM904GMMA28MMA_64x128x16_F32BF16BF16_SSILNSO_5MajorE0ELSQ_0ELNSO_7ScaleInE1ELSR_1EEEEEENS4_6LayoutISD_NS5_IJSC_NSA_ILi0EEESV_EEEEENS5_IJNS4_10UnderscoreESY_SY_EEEEENS4_13SM90_TMA_LOADENS4_14ComposedLayoutINS4_7SwizzleILi3ELi4ELi3EEENS4_18smem_ptr_flag_bitsILi16EEENSU_INS5_IJNSA_ILi8EEESH_EEENS5_IJSH_SC_EEEEEEEvNS4_8identityENS4_23SM90_TMA_LOAD_MULTICASTES1B_vS1C_EENS_8epilogue10collective6detail29Sm90TmaWarpSpecializedAdapterINS1G_15DefaultEpilogueISJ_SK_SK_NS1F_6thread17LinearCombinationISJ_Li1EffLNS1K_9ScaleType4KindE0ELNS_15FloatRoundStyleE2ESJ_EENS1_15EpilogueDefaultEEEEEvvEEEEvNT_6ParamsE)
        .other          _ZN7cutlass13device_kernelINS_4gemm6kernel13GemmUniversalIN4cute5tupleIJiiiiEEENS1_10collective13CollectiveMmaINS1_34MainloopSm90TmaGmmaWarpSpecializedILi7ENS5_IJNS4_1CILi2EEENSA_ILi1EEESC_EEENS1_35KernelTmaWarpSpecializedCooperativeEEENS5_IJNSA_ILi128EEESG_NSA_ILi64EEEEEENS_10bfloat16_tENS5_IJlSC_lEEESJ_SK_NS4_8TiledMMAINS4_8MMA_AtomIJNS4_4SM904GMMA28MMA_64x128x16_F32BF16BF16_SSILNSO_5MajorE0ELSQ_0ELNSO_7ScaleInE1ELSR_1EEEEEENS4_6LayoutISD_NS5_IJSC_NSA_ILi0EEESV_EEEEENS5_IJNS4_10UnderscoreESY_SY_EEEEENS4_13SM90_TMA_LOADENS4_14ComposedLayoutINS4_7SwizzleILi3ELi4ELi3EEENS4_18smem_ptr_flag_bitsILi16EEENSU_INS5_IJNSA_ILi8EEESH_EEENS5_IJSH_SC_EEEEEEEvNS4_8identityENS4_23SM90_TMA_LOAD_MULTICASTES1B_vS1C_EENS_8epilogue10collective6detail29Sm90TmaWarpSpecializedAdapterINS1G_15DefaultEpilogueISJ_SK_SK_NS1F_6thread17LinearCombinationISJ_Li1EffLNS1K_9ScaleType4KindE0ELNS_15FloatRoundStyleE2ESJ_EENS1_15EpilogueDefaultEEEEEvvEEEEvNT_6ParamsE,@"STO_CUDA_ENTRY STV_DEFAULT"
_ZN7cutlass13device_kernelINS_4gemm6kernel13GemmUniversalIN4cute5tupleIJiiiiEEENS1_10collective13CollectiveMmaINS1_34MainloopSm90TmaGmmaWarpSpecializedILi7ENS5_IJNS4_1CILi2EEENSA_ILi1EEESC_EEENS1_35KernelTmaWarpSpecializedCooperativeEEENS5_IJNSA_ILi128EEESG_NSA_ILi64EEEEEENS_10bfloat16_tENS5_IJlSC_lEEESJ_SK_NS4_8TiledMMAINS4_8MMA_AtomIJNS4_4SM904GMMA28MMA_64x128x16_F32BF16BF16_SSILNSO_5MajorE0ELSQ_0ELNSO_7ScaleInE1ELSR_1EEEEEENS4_6LayoutISD_NS5_IJSC_NSA_ILi0EEESV_EEEEENS5_IJNS4_10UnderscoreESY_SY_EEEEENS4_13SM90_TMA_LOADENS4_14ComposedLayoutINS4_7SwizzleILi3ELi4ELi3EEENS4_18smem_ptr_flag_bitsILi16EEENSU_INS5_IJNSA_ILi8EEESH_EEENS5_IJSH_SC_EEEEEEEvNS4_8identityENS4_23SM90_TMA_LOAD_MULTICASTES1B_vS1C_EENS_8epilogue10collective6detail29Sm90TmaWarpSpecializedAdapterINS1G_15DefaultEpilogueISJ_SK_SK_NS1F_6thread17LinearCombinationISJ_Li1EffLNS1K_9ScaleType4KindE0ELNS_15FloatRoundStyleE2ESJ_EENS1_15EpilogueDefaultEEEEEvvEEEEvNT_6ParamsE:
[----:B------:R-:W0:Y:S01]  /*0000*/  LDC R1, c[0x0][0x28] ;  /* 0x00000a00ff017b82 */ /* 0x000e220000000800 */
[----:B------:R-:W1:Y:S01]  /*0010*/  S2R R95, SR_TID.X ;  /* 0x00000000005f7919 */ /* 0x000e620000002100 */
[----:B------:R-:W-:Y:S01]  /*0020*/  ELECT P0, URZ, PT ;  /* 0x00000000003f782f */ /* 0x000fe20003800000 */
[----:B------:R-:W-:Y:S01]  /*0030*/  BSSY B0, `(.L_x_0) ;  /* 0x000000f000007945 */ /* 0x000fe20003800000 */
[--C-:B-1----:R-:W-:Y:S02]  /*0040*/  SHF.R.U32.HI R0, RZ, 0x5, R95.reuse ;  /* 0x00000005ff007819 */ /* 0x102fe4000001165f */
[----:B------:R-:W-:-:S03]  /*0050*/  SHF.R.U32.HI R7, RZ, 0x7, R95 ;  /* 0x00000007ff077819 */ /* 0x000fc6000001165f */
[----:B------:R-:W1:Y:S04]  /*0060*/  SHFL.IDX PT, R3, R0, RZ, 0x1f ;  /* 0x00001fff00037589 */ /* 0x000e6800000e0000 */
[----:B------:R2:W3:Y:S01]  /*0070*/  SHFL.IDX PT, R2, R7, RZ, 0x1f ;  /* 0x00001fff07027589 */ /* 0x0004e200000e0000 */
[----:B-1----:R-:W-:-:S13]  /*0080*/  ISETP.NE.OR P0, PT, R3, RZ, !P0 ;  /* 0x000000ff0300720c */ /* 0x002fda0004705670 */
[----:B0-23--:R-:W-:Y:S05]  /*0090*/  @P0 BRA `(.L_x_1) ;  /* 0x0000000000200947 */ /* 0x00dfea0003800000 */
[----:B------:R-:W-:Y:S02]  /*00a0*/  ULDC.64 UR4, c[0x0][0x198] ;  /* 0x0000660000047ab9 */ /* 0x000fe40000000a00 */
[----:B------:R-:W-:Y:S02]  /*00b0*/  UIADD3 UR6, UP0, UR4, 0xf0, URZ ;  /* 0x000000f004067890 */ /* 0x000fe4000ff1e03f */
[----:B------:R-:W-:Y:S02]  /*00c0*/  UIADD3 UR4, UP1, UR4, 0x1f0, URZ ;  /* 0x000001f004047890 */ /* 0x000fe4000ff3e03f */
[----:B------:R-:W-:Y:S02]  /*00d0*/  UIADD3.X UR7, URZ, UR5, URZ, UP0, !UPT ;  /* 0x000000053f077290 */ /* 0x000fe400087fe43f */
[----:B------:R-:W-:-:S07]  /*00e0*/  UIADD3.X UR5, URZ, UR5, URZ, UP1, !UPT ;  /* 0x000000053f057290 */ /* 0x000fce0008ffe43f */
[----:B------:R0:W-:Y:S02]  /*00f0*/  UTMACCTL.PF [UR6] ;  /* 0x00000000060079b9 */ /* 0x0001e40008040000 */
[----:B------:R0:W-:Y:S02]  /*0100*/  UTMACCTL.PF [UR4] ;  /* 0x00000000040079b9 */ /* 0x0001e40008040000 */
[----:B0-----:R-:W-:Y:S01]  /*0110*/  NOP ;  /* 0x0000000000007918 */ /* 0x001fe20000000000 */
.L_x_1:
[----:B------:R-:W-:Y:S05]  /*0120*/  BSYNC B0 ;  /* 0x0000000000007941 */ /* 0x000fea0003800000 */
.L_x_0:
[----:B------:R-:W0:Y:S02]  /*0130*/  SHFL.IDX PT, R5, R0, RZ, 0x1f ;  /* 0x00001fff00057589 */ /* 0x000e2400000e0000 */
[----:B0-----:R-:W-:-:S13]  /*0140*/  ISETP.NE.AND P0, PT, R5, RZ, PT ;  /* 0x000000ff0500720c */ /* 0x001fda0003f05270 */
[----:B------:R-:W-:Y:S05]  /*0150*/  @P0 BRA `(.L_x_2) ;  /* 0x0000000000700947 */ /* 0x000fea0003800000 */
[----:B------:R-:W0:Y:S01]  /*0160*/  S2UR UR8, SR_CgaCtaId ;  /* 0x00000000000879c3 */ /* 0x000e220000008800 */
[----:B------:R-:W-:Y:S01]  /*0170*/  UMOV UR4, 0x400 ;  /* 0x0000040000047882 */ /* 0x000fe20000000000 */
[----:B------:R-:W-:Y:S01]  /*0180*/  UMOV UR5, 0x1 ;  /* 0x0000000100057882 */ /* 0x000fe20000000000 */
[----:B------:R-:W-:Y:S01]  /*0190*/  UMOV UR6, 0x4 ;  /* 0x0000000400067882 */ /* 0x000fe20000000000 */
[----:B------:R-:W-:Y:S01]  /*01a0*/  ELECT P0, URZ, PT ;  /* 0x00000000003f782f */ /* 0x000fe20003800000 */
[----:B------:R-:W-:-:S04]  /*01b0*/  UIADD3 UR6, -UR6, 0x100000, URZ ;  /* 0x0010000006067890 */ /* 0x000fc8000fffe13f */
[----:B------:R-:W-:Y:S02]  /*01c0*/  USHF.L.U32 UR7, UR6, 0xb, URZ ;  /* 0x0000000b06077899 */ /* 0x000fe4000800063f */
[----:B------:R-:W-:Y:S02]  /*01d0*/  USHF.L.U32 UR6, UR6, 0x1, URZ ;  /* 0x0000000106067899 */ /* 0x000fe4000800063f */
[----:B0-----:R-:W-:Y:S02]  /*01e0*/  ULEA UR8, UR8, UR4, 0x18 ;  /* 0x0000000408087291 */ /* 0x001fe4000f8ec03f */
[----:B------:R-:W-:-:S04]  /*01f0*/  UIADD3 UR4, -UR5, 0x100000, URZ ;  /* 0x0010000005047890 */ /* 0x000fc8000fffe13f */
[----:B------:R-:W-:Y:S02]  /*0200*/  USHF.L.U32 UR5, UR4, 0xb, URZ ;  /* 0x0000000b04057899 */ /* 0x000fe4000800063f */
[----:B------:R-:W-:Y:S01]  /*0210*/  USHF.L.U32 UR4, UR4, 0x1, URZ ;  /* 0x0000000104047899 */ /* 0x000fe2000800063f */
[----:B------:R-:W0:Y:S11]  /*0220*/  FENCE.VIEW.ASYNC.S ;  /* 0x00000000000073c6 */ /* 0x000e360000000000 */
[----:B0-----:R0:W1:Y:S01]  /*0230*/  SYNCS.EXCH.64 URZ, [UR8], UR4 ;  /* 0x00000004083f75b2 */ /* 0x0010620008000100 */
[----:B------:R0:W2:Y:S01]  /*0240*/  SYNCS.EXCH.64 URZ, [UR8+0x38], UR6 ;  /* 0x00003806083f75b2 */ /* 0x0000a20008000100 */
[----:B------:R0:W3:Y:S01]  /*0250*/  SYNCS.EXCH.64 URZ, [UR8+0x8], UR4 ;  /* 0x00000804083f75b2 */ /* 0x0000e20008000100 */
[----:B------:R0:W4:Y:S01]  /*0260*/  SYNCS.EXCH.64 URZ, [UR8+0x40], UR6 ;  /* 0x00004006083f75b2 */ /* 0x0001220008000100 */
[----:B------:R0:W0:Y:S01]  /*0270*/  SYNCS.EXCH.64 URZ, [UR8+0x10], UR4 ;  /* 0x00001004083f75b2 */ /* 0x0000220008000100 */
        /* <DEDUP_REMOVED lines=9> */
[----:B------:R-:W-:Y:S01]  /*0310*/  NOP ;  /* 0x0000000000007918 */ /* 0x000fe20000000000 */
.L_x_2:
[----:B------:R-:W-:Y:S01]  /*0320*/  SHF.R.S32.HI R4, RZ, 0x1f, R95 ;  /* 0x0000001fff047819 */ /* 0x000fe2000001145f */
[----:B------:R-:W5:Y:S01]  /*0330*/  SHFL.IDX PT, R0, R0, RZ, 0x1f ;  /* 0x00001fff00007589 */ /* 0x000f6200000e0000 */
[----:B0-----:R-:W0:Y:S01]  /*0340*/  S2UR UR8, SR_CTAID.X ;  /* 0x00000000000879c3 */ /* 0x001e220000002500 */
[----:B------:R-:W-:Y:S02]  /*0350*/  ELECT P0, URZ, PT ;  /* 0x00000000003f782f */ /* 0x000fe40003800000 */
[----:B------:R-:W-:Y:S01]  /*0360*/  LEA.HI R4, R4, R95, RZ, 0x7 ;  /* 0x0000005f04047211 */ /* 0x000fe200078f38ff */
[----:B------:R-:W-:Y:S01]  /*0370*/  ULDC UR4, c[0x0][0x150] ;  /* 0x0000540000047ab9 */ /* 0x000fe20000000800 */
[----:B------:R-:W-:Y:S01]  /*0380*/  SHF.R.S32.HI R6, RZ, 0x1f, R5 ;  /* 0x0000001fff067819 */ /* 0x000fe20000011405 */
[----:B------:R-:W-:Y:S01]  /*0390*/  NOP ;  /* 0x0000000000007918 */ /* 0x000fe20000000000 */
[----:B------:R-:W-:Y:S01]  /*03a0*/  LOP3.LUT R4, R4, 0xffffff80, RZ, 0xc0, !PT ;  /* 0xffffff8004047812 */ /* 0x000fe200078ec0ff */
[----:B------:R-:W-:Y:S01]  /*03b0*/  NOP ;  /* 0x0000000000007918 */ /* 0x000fe20000000000 */
[----:B------:R-:W-:Y:S01]  /*03c0*/  LEA.HI R6, R6, R5, RZ, 0x2 ;  /* 0x0000000506067211 */ /* 0x000fe200078f10ff */
[----:B------:R-:W1:Y:S01]  /*03d0*/  LDC R11, c[0x0][0x144] ;  /* 0x00005100ff0b7b82 */ /* 0x000e620000000800 */
[----:B------:R-:W-:Y:S01]  /*03e0*/  IMAD.MOV.U32 R22, RZ, RZ, 0x1 ;  /* 0x00000001ff167424 */ /* 0x000fe200078e00ff */
[----:B------:R-:W-:Y:S01]  /*03f0*/  ISETP.NE.AND P3, PT, R2, RZ, PT ;  /* 0x000000ff0200720c */ /* 0x000fe20003f65270 */
[----:B------:R-:W-:Y:S01]  /*0400*/  IMAD.IADD R8, R95, 0x1, -R4 ;  /* 0x000000015f087824 */ /* 0x000fe200078e0a04 */
[----:B------:R-:W-:Y:S01]  /*0410*/  LOP3.LUT R6, R6, 0x3ffffffc, RZ, 0xc0, !PT ;  /* 0x3ffffffc06067812 */ /* 0x000fe200078ec0ff */
[----:B------:R-:W2:Y:S03]  /*0420*/  S2R R4, SR_CTAID.Y ;  /* 0x0000000000047919 */ /* 0x000ea60000002600 */
[----:B------:R-:W-:Y:S01]  /*0430*/  SHF.R.S32.HI R9, RZ, 0x1f, R8 ;  /* 0x0000001fff097819 */ /* 0x000fe20000011408 */
[----:B------:R-:W-:Y:S01]  /*0440*/  IMAD.IADD R6, R5, 0x1, -R6 ;  /* 0x0000000105067824 */ /* 0x000fe200078e0a06 */
[----:B------:R-:W3:Y:S02]  /*0450*/  LDC R13, c[0x0][0x140] ;  /* 0x00005000ff0d7b82 */ /* 0x000ee40000000800 */
[----:B------:R-:W-:-:S02]  /*0460*/  LEA.HI R9, R9, R8, RZ, 0x3 ;  /* 0x0000000809097211 */ /* 0x000fc400078f18ff */
[----:B-----5:R-:W-:Y:S02]  /*0470*/  ISETP.NE.OR P0, PT, R0, RZ, !P0 ;  /* 0x000000ff0000720c */ /* 0x020fe40004705670 */
[--C-:B------:R-:W-:Y:S02]  /*0480*/  SHF.R.S32.HI R0, RZ, 0x3, R9.reuse ;  /* 0x00000003ff007819 */ /* 0x100fe40000011409 */
[----:B0-----:R-:W-:Y:S02]  /*0490*/  I2FP.F32.U32 R10, UR8 ;  /* 0x00000008000a7c45 */ /* 0x001fe40008201000 */
[----:B------:R-:W-:-:S03]  /*04a0*/  SHF.R.S32.HI R9, RZ, 0x1f, R9 ;  /* 0x0000001fff097819 */ /* 0x000fc60000011409 */
[----:B------:R-:W-:Y:S01]  /*04b0*/  FMUL R10, R10, UR4 ;  /* 0x000000040a0a7c20 */ /* 0x000fe20008400000 */
[----:B------:R-:W-:Y:S01]  /*04c0*/  LEA.HI R9, R9, R0, RZ, 0x2 ;  /* 0x0000000009097211 */ /* 0x000fe200078f10ff */
[----:B------:R-:W-:Y:S02]  /*04d0*/  ULDC UR4, c[0x0][0x154] ;  /* 0x0000550000047ab9 */ /* 0x000fe40000000800 */
[----:B------:R-:W-:Y:S01]  /*04e0*/  VOTEU.ALL UP0, P0 ;  /* 0x00000000003f7886 */ /* 0x000fe20000000000 */
[----:B------:R-:W-:Y:S01]  /*04f0*/  LOP3.LUT R9, R9, 0xfffffffc, RZ, 0xc0, !PT ;  /* 0xfffffffc09097812 */ /* 0x000fe200078ec0ff */
[----:B------:R-:W0:Y:S01]  /*0500*/  F2I.U32.TRUNC.NTZ R10, R10 ;  /* 0x0000000a000a7305 */ /* 0x000e22000020f000 */
[----:B------:R-:W-:Y:S02]  /*0510*/  VOTEU.ALL UP1, P0 ;  /* 0x00000000003f7886 */ /* 0x000fe40000020000 */
[----:B------:R-:W5:Y:S01]  /*0520*/  @!UP0 S2UR UR7, SR_CgaCtaId ;  /* 0x00000000000789c3 */ /* 0x000f620000008800 */
[----:B------:R-:W-:Y:S01]  /*0530*/  IMAD.IADD R9, R0, 0x1, -R9 ;  /* 0x0000000100097824 */ /* 0x000fe200078e0a09 */
[----:B------:R-:W-:Y:S01]  /*0540*/  SHF.R.S32.HI R0, RZ, 0x1f, R3 ;  /* 0x0000001fff007819 */ /* 0x000fe20000011403 */
[----:B------:R-:W-:Y:S01]  /*0550*/  @!UP0 UMOV UR6, 0x400 ;  /* 0x0000040000068882 */ /* 0x000fe20000000000 */
[----:B---3--:R-:W-:Y:S01]  /*0560*/  ISETP.EQ.U32.AND P2, PT, R13, 0x1, PT ;  /* 0x000000010d00780c */ /* 0x008fe20003f42070 */
[----:B------:R-:W-:Y:S01]  /*0570*/  IMAD R19, R6, 0x4, R9 ;  /* 0x0000000406137824 */ /* 0x000fe200078e0209 */
[----:B--2---:R-:W-:-:S02]  /*0580*/  I2FP.F32.U32 R12, R4 ;  /* 0x00000004000c7245 */ /* 0x004fc40000201000 */
[----:B------:R-:W2:Y:S01]  /*0590*/  LDC R9, c[0x0][0x148] ;  /* 0x00005200ff097b82 */ /* 0x000ea20000000800 */
[----:B------:R-:W-:Y:S02]  /*05a0*/  LEA.HI R0, R0, R3, RZ, 0x2 ;  /* 0x0000000300007211 */ /* 0x000fe400078f10ff */
[----:B------:R-:W-:Y:S01]  /*05b0*/  LEA.HI R6, R19, R19, RZ, 0x1 ;  /* 0x0000001313067211 */ /* 0x000fe200078f08ff */
[----:B0-----:R-:W-:Y:S02]  /*05c0*/  IMAD.MOV R14, RZ, RZ, -R10 ;  /* 0x000000ffff0e7224 */ /* 0x001fe400078e0a0a */
[----:B------:R-:W-:Y:S01]  /*05d0*/  FMUL R12, R12, UR4 ;  /* 0x000000040c0c7c20 */ /* 0x000fe20008400000 */
[----:B------:R-:W-:Y:S01]  /*05e0*/  LOP3.LUT R0, R0, 0xfffffffc, RZ, 0xc0, !PT ;  /* 0xfffffffc00007812 */ /* 0x000fe200078ec0ff */
[----:B------:R-:W-:Y:S01]  /*05f0*/  UMOV UR4, 0x20 ;  /* 0x0000002000047882 */ /* 0x000fe20000000000 */
[----:B------:R-:W-:Y:S01]  /*0600*/  LOP3.LUT R10, R6, 0xfffffffe, RZ, 0xc0, !PT ;  /* 0xfffffffe060a7812 */ /* 0x000fe200078ec0ff */
[----:B-1----:R-:W-:Y:S01]  /*0610*/  IMAD R6, R11, R14, UR8 ;  /* 0x000000080b067e24 */ /* 0x002fe2000f8e020e */
[----:B------:R-:W-:-:S04]  /*0620*/  @!UP0 UIADD3 UR4, -UR4, 0x100000, URZ ;  /* 0x0010000004048890 */ /* 0x000fc8000fffe13f */
[----:B------:R-:W-:Y:S02]  /*0630*/  @!UP0 USHF.L.U32 UR5, UR4, 0xb, URZ ;  /* 0x0000000b04058899 */ /* 0x000fe4000800063f */
[----:B------:R-:W-:Y:S01]  /*0640*/  @!UP0 USHF.L.U32 UR4, UR4, 0x1, URZ ;  /* 0x0000000104048899 */ /* 0x000fe2000800063f */
[----:B------:R-:W0:Y:S01]  /*0650*/  F2I.U32.TRUNC.NTZ R12, R12 ;  /* 0x0000000c000c7305 */ /* 0x000e22000020f000 */
[----:B------:R-:W-:Y:S02]  /*0660*/  IMAD.IADD R3, R3, 0x1, -R0 ;  /* 0x0000000103037824 */ /* 0x000fe400078e0a00 */
[C---:B------:R-:W-:Y:S02]  /*0670*/  IMAD.IADD R11, R19.reuse, 0x1, -R10 ;  /* 0x00000001130b7824 */ /* 0x040fe400078e0a0a */
[----:B------:R-:W-:Y:S01]  /*0680*/  IMAD.SHL.U32 R10, R19, 0x4, RZ ;  /* 0x00000004130a7824 */ /* 0x000fe200078e00ff */
[----:B-----5:R-:W-:Y:S01]  /*0690*/  @!UP0 ULEA UR6, UR7, UR6, 0x18 ;  /* 0x0000000607068291 */ /* 0x020fe2000f8ec03f */
[----:B------:R-:W-:Y:S01]  /*06a0*/  ISETP.NE.AND P1, PT, R3, 0x3, PT ;  /* 0x000000030300780c */ /* 0x000fe20003f25270 */
[----:B------:R-:W-:Y:S01]  /*06b0*/  VOTEU.ALL UP0, P0 ;  /* 0x00000000003f7886 */ /* 0x000fe20000000000 */
[----:B------:R-:W-:-:S02]  /*06c0*/  ISETP.NE.AND P4, PT, R11, R6, PT ;  /* 0x000000060b00720c */ /* 0x000fc40003f85270 */
[----:B------:R-:W-:Y:S02]  /*06d0*/  LOP3.LUT R19, R19, 0xc, R10, 0x78, !PT ;  /* 0x0000000c13137812 */ /* 0x000fe400078e780a */
[----:B------:R-:W-:Y:S01]  /*06e0*/  LOP3.LUT P0, RZ, R8, 0x7, RZ, 0xc0, !PT ;  /* 0x0000000708ff7812 */ /* 0x000fe2000780c0ff */
[C---:B------:R-:W-:Y:S01]  /*06f0*/  VIADD R8, R2.reuse, 0xffffffff ;  /* 0xffffffff02087836 */ /* 0x040fe20000000000 */
[----:B------:R-:W-:Y:S01]  /*0700*/  ISETP.EQ.OR P1, PT, R3, RZ, !P1 ;  /* 0x000000ff0300720c */ /* 0x000fe20004f22670 */
[----:B0-----:R-:W-:Y:S01]  /*0710*/  IMAD.MOV R23, RZ, RZ, -R12 ;  /* 0x000000ffff177224 */ /* 0x001fe200078e0a0c */
[----:B------:R-:W-:Y:S01]  /*0720*/  ISETP.LT.U32.AND P0, PT, R19, 0x2, !P0 ;  /* 0x000000021300780c */ /* 0x000fe20004701070 */
[----:B------:R-:W0:Y:S02]  /*0730*/  FENCE.VIEW.ASYNC.S ;  /* 0x00000000000073c6 */ /* 0x000e240000000000 */
[----:B0-----:R0:W1:Y:S01]  /*0740*/  @!UP0 SYNCS.EXCH.64 URZ, [UR6+0x80], UR4 ;  /* 0x00008004063f85b2 */ /* 0x0010620008000100 */
[----:B------:R-:W-:Y:S01]  /*0750*/  ISETP.EQ.AND P1, PT, R2, RZ, P1 ;  /* 0x000000ff0200720c */ /* 0x000fe20000f22270 */
[----:B--2---:R-:W-:Y:S01]  /*0760*/  IMAD R11, R9, R23, R4 ;  /* 0x00000017090b7224 */ /* 0x004fe200078e0204 */
[----:B------:R-:W-:-:S02]  /*0770*/  ISETP.GE.U32.AND P6, PT, R8, 0x2, PT ;  /* 0x000000020800780c */ /* 0x000fc40003fc6070 */
[----:B------:R-:W-:Y:S02]  /*0780*/  @P4 LEA.HI R0, R19, R19, RZ, 0x1 ;  /* 0x0000001313004211 */ /* 0x000fe400078f08ff */
[----:B------:R-:W-:Y:S02]  /*0790*/  SEL R18, RZ, 0x1, !P1 ;  /* 0x00000001ff127807 */ /* 0x000fe40004800000 */
[----:B------:R-:W-:Y:S02]  /*07a0*/  @P4 SHF.R.S32.HI R0, RZ, 0x1, R0 ;  /* 0x00000001ff004819 */ /* 0x000fe40000011400 */
[----:B------:R-:W-:Y:S02]  /*07b0*/  SEL R18, R18, 0x2, P6 ;  /* 0x0000000212127807 */ /* 0x000fe40003000000 */
[----:B------:R-:W-:Y:S02]  /*07c0*/  @P4 ISETP.NE.AND P5, PT, R0, R11, PT ;  /* 0x0000000b0000420c */ /* 0x000fe40003fa5270 */
[----:B------:R-:W-:Y:S01]  /*07d0*/  SEL R11, RZ, 0x1, !P0 ;  /* 0x00000001ff0b7807 */ /* 0x000fe20004000000 */
[----:B------:R0:W2:Y:S01]  /*07e0*/  @!UP1 SYNCS.EXCH.64 URZ, [UR6+0x88], UR4 ;  /* 0x00008804063f95b2 */ /* 0x0000a20008000100 */
[----:B------:R-:W-:Y:S01]  /*07f0*/  @P4 SEL R22, RZ, 0x1, P5 ;  /* 0x00000001ff164807 */ /* 0x000fe20002800000 */
[----:B------:R-:W-:Y:S01]  /*0800*/  NOP ;  /* 0x0000000000007918 */ /* 0x000fe20000000000 */
[----:B------:R-:W-:-:S02]  /*0810*/  LOP3.LUT R0, R95, 0x7f, RZ, 0xc0, !PT ;  /* 0x0000007f5f007812 */ /* 0x000fc400078ec0ff */
[----:B------:R-:W-:Y:S01]  /*0820*/  LOP3.LUT R22, R22, R11, RZ, 0xc0, !PT ;  /* 0x0000000b16167212 */ /* 0x000fe200078ec0ff */
[----:B01----:R-:W-:Y:S06]  /*0830*/  @!P2 BRA `(.L_x_3) ;  /* 0x000000000008a947 */ /* 0x003fec0003800000 */
[----:B--2-4-:R-:W-:Y:S01]  /*0840*/  UCGABAR_ARV ;  /* 0x00000000000079c7 */ /* 0x014fe20008000000 */
[----:B------:R-:W-:Y:S05]  /*0850*/  BRA `(.L_x_4) ;  /* 0x0000000000047947 */ /* 0x000fea0003800000 */
.L_x_3:
[----:B--2-4-:R-:W-:Y:S01]  /*0860*/  NOP ;  /* 0x0000000000007918 */ /* 0x014fe20000000000 */
.L_x_4:
[----:B------:R-:W0:Y:S01]  /*0870*/  LDC R2, c[0x0][0x65c] ;  /* 0x00019700ff027b82 */ /* 0x000e220000000800 */
[----:B------:R-:W-:Y:S02]  /*0880*/  IMAD.U32 R10, RZ, RZ, UR8 ;  /* 0x00000008ff0a7e24 */ /* 0x000fe4000f8e00ff */
[----:B------:R-:W-:Y:S01]  /*0890*/  IMAD.MOV.U32 R11, RZ, RZ, RZ ;  /* 0x000000ffff0b7224 */ /* 0x000fe200078e00ff */
[----:B0-----:R-:W-:-:S04]  /*08a0*/  ISETP.NE.AND P1, PT, R2, 0x1, PT ;  /* 0x000000010200780c */ /* 0x001fc80003f25270 */
[----:B------:R-:W-:-:S09]  /*08b0*/  P2R R5, PR, RZ, 0x2 ;  /* 0x00000002ff057803 */ /* 0x000fd20000000000 */
[----:B------:R-:W0:Y:S01]  /*08c0*/  @P1 LDC R17, c[0x0][0x10] ;  /* 0x00000400ff111b82 */ /* 0x000e220000000800 */
[----:B------:R-:W-:Y:S02]  /*08d0*/  @P1 IMAD.MOV.U32 R5, RZ, RZ, RZ ;  /* 0x000000ffff051224 */ /* 0x000fe400078e00ff */
[----:B------:R-:W-:-:S05]  /*08e0*/  @P1 IMAD.MOV.U32 R15, RZ, RZ, RZ ;  /* 0x000000ffff0f1224 */ /* 0x000fca00078e00ff */
[----:B------:R-:W1:Y:S01]  /*08f0*/  @!P1 LDC R13, c[0x0][0xc] ;  /* 0x00000300ff0d9b82 */ /* 0x000e620000000800 */
[----:B------:R-:W-:Y:S01]  /*0900*/  ULDC UR4, c[0x0][0xc] ;  /* 0x0000030000047ab9 */ /* 0x000fe20000000800 */
[----:B------:R-:W-:Y:S01]  /*0910*/  ULDC UR5, c[0x0][0x10] ;  /* 0x0000040000057ab9 */ /* 0x000fe20000000800 */
[----:B------:R-:W-:Y:S01]  /*0920*/  ULDC UR6, c[0x0][0x14] ;  /* 0x0000050000067ab9 */ /* 0x000fe20000000800 */
[----:B------:R-:W-:-:S04]  /*0930*/  UIMAD.WIDE.U32 UR4, UR4, UR5, URZ ;  /* 0x00000005040472a5 */ /* 0x000fc8000f8e003f */
[----:B------:R-:W-:Y:S02]  /*0940*/  UIMAD.WIDE.U32 UR36, UR4, UR6, URZ ;  /* 0x00000006042472a5 */ /* 0x000fe4000f8e003f */
[----:B------:R-:W-:-:S04]  /*0950*/  UIMAD UR42, UR5, UR6, URZ ;  /* 0x00000006052a72a4 */ /* 0x000fc8000f8e023f */
[----:B------:R-:W-:Y:S01]  /*0960*/  UIADD3 UR42, UR37, UR42, URZ ;  /* 0x0000002a252a7290 */ /* 0x000fe2000fffe03f */
[----:B0-----:R-:W-:-:S04]  /*0970*/  @P1 IMAD.WIDE.U32 R16, R17, UR8, R4 ;  /* 0x0000000811101c25 */ /* 0x001fc8000f8e0004 */
[----:B------:R-:W-:Y:S02]  /*0980*/  @P1 IMAD.IADD R17, R17, 0x1, R15 ;  /* 0x0000000111111824 */ /* 0x000fe400078e020f */
[----:B-1----:R-:W-:-:S04]  /*0990*/  @!P1 IMAD.WIDE.U32 R10, R4, R13, R10 ;  /* 0x0000000d040a9225 */ /* 0x002fc800078e000a */
[----:B------:R-:W-:Y:S02]  /*09a0*/  @!P1 IMAD.MOV.U32 R16, RZ, RZ, R10 ;  /* 0x000000ffff109224 */ /* 0x000fe400078e000a */
[----:B------:R-:W-:Y:S01]  /*09b0*/  @!P1 IMAD.MOV.U32 R17, RZ, RZ, R11 ;  /* 0x000000ffff119224 */ /* 0x000fe200078e000b */
[----:B------:R-:W-:Y:S06]  /*09c0*/  @!P2 BRA `(.L_x_5) ;  /* 0x00000000000ca947 */ /* 0x000fec0003800000 */
[----:B------:R-:W-:Y:S01]  /*09d0*/  UCGABAR_WAIT ;  /* 0x0000000000007dc7 */ /* 0x000fe20008000000 */
[----:B------:R-:W-:Y:S01]  /*09e0*/  CCTL.IVALL ;  /* 0x00000000ff00798f */ /* 0x000fe20002000000 */
[----:B------:R-:W-:Y:S05]  /*09f0*/  BRA `(.L_x_6) ;  /* 0x0000000000047947 */ /* 0x000fea0003800000 */
.L_x_5:
[----:B------:R-:W-:Y:S06]  /*0a00*/  BAR.SYNC.DEFER_BLOCKING 0x0 ;  /* 0x0000000000007b1d */ /* 0x000fec0000010000 */
.L_x_6:
[----:B------:R-:W-:Y:S05]  /*0a10*/  @!P3 BRA `(.L_x_7) ;  /* 0x0000005c00c4b947 */ /* 0x000fea0003800000 */
[----:B------:R-:W-:-:S13]  /*0a20*/  ISETP.GT.U32.AND P0, PT, R8, 0x1, PT ;  /* 0x000000010800780c */ /* 0x000fda0003f04070 */
[----:B------:R-:W-:Y:S05]  /*0a30*/  @P0 EXIT ;  /* 0x000000000000094d */ /* 0x000fea0003800000 */
[----:B------:R-:W-:Y:S01]  /*0a40*/  ULDC.64 UR4, c[0x0][0x650] ;  /* 0x0001940000047ab9 */ /* 0x000fe20000000a00 */
[----:B------:R-:W-:Y:S01]  /*0a50*/  PRMT R3, RZ, 0x7610, R3 ;  /* 0x00007610ff037816 */ /* 0x000fe20000000003 */
[----:B------:R-:W-:Y:S01]  /*0a60*/  IMAD.MOV.U32 R103, RZ, RZ, -0x1 ;  /* 0xffffffffff677424 */ /* 0x000fe200078e00ff */
[----:B------:R-:W-:Y:S01]  /*0a70*/  ISETP.GE.U32.AND P0, PT, R16, UR4, PT ;  /* 0x0000000410007c0c */ /* 0x000fe2000bf06070 */
[----:B------:R-:W-:Y:S02]  /*0a80*/  IMAD.MOV.U32 R100, RZ, RZ, -0x1 ;  /* 0xffffffffff647424 */ /* 0x000fe400078e00ff */
[----:B------:R-:W-:Y:S01]  /*0a90*/  IMAD.MOV.U32 R101, RZ, RZ, -0x1 ;  /* 0xffffffffff657424 */ /* 0x000fe200078e00ff */
[----:B------:R-:W-:-:S13]  /*0aa0*/  ISETP.GE.U32.AND.EX P0, PT, R17, UR5, PT, P0 ;  /* 0x0000000511007c0c */ /* 0x000fda000bf06100 */
[----:B------:R-:W-:Y:S05]  /*0ab0*/  @P0 BRA `(.L_x_8) ;  /* 0x0000000400280947 */ /* 0x000fea0003800000 */
[----:B------:R-:W0:Y:S01]  /*0ac0*/  LDC.64 R24, c[0x0][0x628] ;  /* 0x00018a00ff187b82 */ /* 0x000e220000000a00 */
[----:B------:R-:W-:Y:S02]  /*0ad0*/  IMAD.MOV.U32 R10, RZ, RZ, R16 ;  /* 0x000000ffff0a7224 */ /* 0x000fe400078e0010 */
[----:B------:R-:W-:-:S05]  /*0ae0*/  IMAD.MOV.U32 R11, RZ, RZ, R17 ;  /* 0x000000ffff0b7224 */ /* 0x000fca00078e0011 */
[----:B------:R-:W1:Y:S08]  /*0af0*/  LDC R8, c[0x0][0x630] ;  /* 0x00018c00ff087b82 */ /* 0x000e700000000800 */
[----:B------:R-:W2:Y:S01]  /*0b00*/  LDC.64 R26, c[0x0][0x620] ;  /* 0x00018800ff1a7b82 */ /* 0x000ea20000000a00 */
[----:B0-----:R-:W-:-:S04]  /*0b10*/  ISETP.NE.U32.AND P0, PT, R24, RZ, PT ;  /* 0x000000ff1800720c */ /* 0x001fc80003f05070 */
[----:B------:R-:W-:-:S13]  /*0b20*/  ISETP.NE.AND.EX P0, PT, R25, RZ, PT, P0 ;  /* 0x000000ff1900720c */ /* 0x000fda0003f05300 */
[----:B-12---:R-:W-:Y:S05]  /*0b30*/  @!P0 BRA `(.L_x_9) ;  /* 0x0000000000288947 */ /* 0x006fea0003800000 */
[----:B------:R-:W0:Y:S02]  /*0b40*/  LDC R3, c[0x0][0x634] ;  /* 0x00018d00ff037b82 */ /* 0x000e240000000800 */
[----:B0-----:R-:W-:-:S05]  /*0b50*/  IADD3 R3, P0, R16, R3, RZ ;  /* 0x0000000310037210 */ /* 0x001fca0007f1e0ff */
[----:B------:R-:W-:-:S04]  /*0b60*/  IMAD.X R21, RZ, RZ, R17, P0 ;  /* 0x000000ffff157224 */ /* 0x000fc800000e0611 */
[----:B------:R-:W-:-:S04]  /*0b70*/  IMAD.WIDE.U32 R10, R21, R24, RZ ;  /* 0x00000018150a7225 */ /* 0x000fc800078e00ff */
[----:B------:R-:W-:-:S04]  /*0b80*/  IMAD.WIDE.U32 R12, P0, R3, R25, R10 ;  /* 0x00000019030c7225 */ /* 0x000fc8000780000a */
[----:B------:R-:W-:-:S04]  /*0b90*/  IMAD.WIDE.U32 R10, R3, R24, RZ ;  /* 0x00000018030a7225 */ /* 0x000fc800078e00ff */
[----:B------:R-:W-:Y:S01]  /*0ba0*/  IMAD.X R15, RZ, RZ, RZ, P0 ;  /* 0x000000ffff0f7224 */ /* 0x000fe200000e06ff */
[----:B------:R-:W-:Y:S01]  /*0bb0*/  IADD3 RZ, P0, R11, R12, RZ ;  /* 0x0000000c0bff7210 */ /* 0x000fe20007f1e0ff */
[----:B------:R-:W-:-:S04]  /*0bc0*/  IMAD.MOV.U32 R14, RZ, RZ, R13 ;  /* 0x000000ffff0e7224 */ /* 0x000fc800078e000d */
[----:B------:R-:W-:-:S08]  /*0bd0*/  IMAD.WIDE.U32.X R10, R21, R25, R14, P0 ;  /* 0x00000019150a7225 */ /* 0x000fd000000e040e */
.L_x_9:
[----:B------:R-:W0:Y:S01]  /*0be0*/  LDC.64 R30, c[0x0][0x640] ;  /* 0x00019000ff1e7b82 */ /* 0x000e220000000a00 */
[-CC-:B------:R-:W-:Y:S01]  /*0bf0*/  SHF.R.U64 R101, R10, R8.reuse, R11.reuse ;  /* 0x000000080a657219 */ /* 0x180fe2000000120b */
[----:B------:R-:W-:Y:S01]  /*0c00*/  IMAD R29, R9, R23, R4 ;  /* 0x00000017091d7224 */ /* 0x000fe200078e0204 */
[----:B------:R-:W-:Y:S01]  /*0c10*/  SHF.R.U32.HI R3, RZ, R8, R11 ;  /* 0x00000008ff037219 */ /* 0x000fe2000001160b */
[----:B------:R-:W-:Y:S01]  /*0c20*/  IMAD.MOV.U32 R23, RZ, RZ, 0x1 ;  /* 0x00000001ff177424 */ /* 0x000fe200078e00ff */
[----:B------:R-:W-:-:S03]  /*0c30*/  IADD3 R5, P0, RZ, -R101, RZ ;  /* 0x80000065ff057210 */ /* 0x000fc60007f1e0ff */
[----:B------:R-:W1:Y:S02]  /*0c40*/  LDC R12, c[0x0][0x618] ;  /* 0x00018600ff0c7b82 */ /* 0x000e640000000800 */
[----:B------:R-:W-:Y:S02]  /*0c50*/  IMAD.X R3, RZ, RZ, ~R3, P0 ;  /* 0x000000ffff037224 */ /* 0x000fe400000e0e03 */
[----:B------:R-:W-:-:S04]  /*0c60*/  IMAD.WIDE.U32 R10, R5, R26, R16 ;  /* 0x0000001a050a7225 */ /* 0x000fc800078e0010 */
[----:B------:R-:W2:Y:S01]  /*0c70*/  LDC R20, c[0x0][0x608] ;  /* 0x00018200ff147b82 */ /* 0x000ea20000000800 */
[----:B------:R-:W-:Y:S02]  /*0c80*/  IMAD R8, R3, R26, RZ ;  /* 0x0000001a03087224 */ /* 0x000fe400078e02ff */
[----:B------:R-:W-:Y:S02]  /*0c90*/  IMAD.MOV.U32 R3, RZ, RZ, -0x1 ;  /* 0xffffffffff037424 */ /* 0x000fe400078e00ff */
[----:B------:R-:W-:-:S03]  /*0ca0*/  IMAD R5, R5, R27, R8 ;  /* 0x0000001b05057224 */ /* 0x000fc600078e0208 */
[----:B------:R-:W3:Y:S01]  /*0cb0*/  LDC R28, c[0x0][0x658] ;  /* 0x00019600ff1c7b82 */ /* 0x000ee20000000800 */
[----:B------:R-:W-:Y:S01]  /*0cc0*/  IMAD.IADD R5, R11, 0x1, R5 ;  /* 0x000000010b057824 */ /* 0x000fe200078e0205 */
[----:B0-----:R-:W-:-:S04]  /*0cd0*/  ISETP.NE.U32.AND P0, PT, R30, RZ, PT ;  /* 0x000000ff1e00720c */ /* 0x001fc80003f05070 */
[----:B------:R-:W-:Y:S02]  /*0ce0*/  ISETP.NE.AND.EX P0, PT, R31, RZ, PT, P0 ;  /* 0x000000ff1f00720c */ /* 0x000fe40003f05300 */
[----:B------:R-:W0:Y:S01]  /*0cf0*/  LDC R24, c[0x0][0x600] ;  /* 0x00018000ff187b82 */ /* 0x000e220000000800 */
[-CC-:B-1----:R-:W-:Y:S02]  /*0d00*/  SHF.R.U64 R14, R10, R12.reuse, R5.reuse ;  /* 0x0000000c0a0e7219 */ /* 0x182fe40000001205 */
[----:B------:R-:W-:-:S05]  /*0d10*/  SHF.R.U32.HI R5, RZ, R12, R5 ;  /* 0x0000000cff057219 */ /* 0x000fca0000011605 */
[----:B------:R-:W1:Y:S01]  /*0d20*/  LDC R15, c[0x0][0x648] ;  /* 0x00019200ff0f7b82 */ /* 0x000e620000000800 */
[-CC-:B--2---:R-:W-:Y:S02]  /*0d30*/  SHF.R.U64 R27, R14, R20.reuse, R5.reuse ;  /* 0x000000140e1b7219 */ /* 0x184fe40000001205 */
[----:B------:R-:W-:-:S05]  /*0d40*/  SHF.R.U32.HI R5, RZ, R20, R5 ;  /* 0x00000014ff057219 */ /* 0x000fca0000011605 */
[----:B------:R-:W2:Y:S01]  /*0d50*/  LDC R21, c[0x0][0x638] ;  /* 0x00018e00ff157b82 */ /* 0x000ea20000000800 */
[-CC-:B---3--:R-:W-:Y:S02]  /*0d60*/  SHF.R.U64 R20, R27, R28.reuse, R5.reuse ;  /* 0x0000001c1b147219 */ /* 0x188fe40000001205 */
[-C--:B------:R-:W-:Y:S02]  /*0d70*/  SHF.L.U32 R3, R3, R28.reuse, RZ ;  /* 0x0000001c03037219 */ /* 0x080fe400000006ff */
[----:B------:R-:W-:Y:S01]  /*0d80*/  SHF.R.U32.HI R5, RZ, R28, R5 ;  /* 0x0000001cff057219 */ /* 0x000fe20000011605 */
[----:B------:R-:W-:Y:S01]  /*0d90*/  IMAD.MOV.U32 R4, RZ, RZ, R20 ;  /* 0x000000ffff047224 */ /* 0x000fe200078e0014 */
[----:B------:R-:W-:Y:S01]  /*0da0*/  LOP3.LUT R12, RZ, R3, RZ, 0x33, !PT ;  /* 0x00000003ff0c7212 */ /* 0x000fe200078e33ff */
[----:B------:R-:W3:Y:S01]  /*0db0*/  LDC R25, c[0x0][0x610] ;  /* 0x00018400ff197b82 */ /* 0x000ee20000000800 */
[----:B------:R-:W-:Y:S05]  /*0dc0*/  @!P0 BRA `(.L_x_10) ;  /* 0x0000000000288947 */ /* 0x000fea0003800000 */
[----:B------:R-:W4:Y:S02]  /*0dd0*/  LDC R3, c[0x0][0x64c] ;  /* 0x00019300ff037b82 */ /* 0x000f240000000800 */
[----:B----4-:R-:W-:-:S05]  /*0de0*/  IADD3 R3, P0, R20, R3, RZ ;  /* 0x0000000314037210 */ /* 0x010fca0007f1e0ff */
        /* <DEDUP_REMOVED lines=8> */
.L_x_10:
[----:B-1----:R-:W-:Y:S01]  /*0e70*/  SHF.R.U64 R4, R4, R15, R5 ;  /* 0x0000000f04047219 */ /* 0x002fe20000001205 */
[----:B0-----:R-:W-:Y:S01]  /*0e80*/  VIADD R5, R24, 0xffffffff ;  /* 0xffffffff18057836 */ /* 0x001fe20000000000 */
[----:B------:R-:W-:Y:S02]  /*0e90*/  SHF.L.U32 R3, R23, R28, RZ ;  /* 0x0000001c17037219 */ /* 0x000fe400000006ff */
[----:B------:R-:W-:Y:S01]  /*0ea0*/  LOP3.LUT R12, R27, R12, RZ, 0xc0, !PT ;  /* 0x0000000c1b0c7212 */ /* 0x000fe200078ec0ff */
[----:B------:R-:W-:Y:S01]  /*0eb0*/  IMAD.MOV R8, RZ, RZ, -R4 ;  /* 0x000000ffff087224 */ /* 0x000fe200078e0a04 */
[----:B------:R-:W-:Y:S02]  /*0ec0*/  SEL R6, R6, R29, !P1 ;  /* 0x0000001d06067207 */ /* 0x000fe40004800000 */
[----:B------:R-:W-:Y:S01]  /*0ed0*/  LOP3.LUT R5, R14, R5, RZ, 0xc0, !PT ;  /* 0x000000050e057212 */ /* 0x000fe200078ec0ff */
[----:B------:R-:W-:Y:S02]  /*0ee0*/  IMAD R9, R3, R4, R12 ;  /* 0x0000000403097224 */ /* 0x000fe400078e020c */
[----:B--2---:R-:W-:-:S02]  /*0ef0*/  IMAD R3, R8, R21, R20 ;  /* 0x0000001508037224 */ /* 0x004fc400078e0214 */
[----:B---3--:R-:W-:Y:S02]  /*0f00*/  IMAD R6, R9, R25, R6 ;  /* 0x0000001909067224 */ /* 0x008fe400078e0206 */
[----:B------:R-:W-:Y:S02]  /*0f10*/  IMAD R103, R3, R24, R5 ;  /* 0x0000001803677224 */ /* 0x000fe400078e0205 */
[----:B------:R-:W-:-:S03]  /*0f20*/  IMAD.MOV.U32 R4, RZ, RZ, 0x1 ;  /* 0x00000001ff047424 */ /* 0x000fc600078e00ff */
[----:B------:R-:W-:Y:S02]  /*0f30*/  SEL R100, R103, R6, !P1 ;  /* 0x0000000667647207 */ /* 0x000fe40004800000 */
[----:B------:R-:W-:Y:S02]  /*0f40*/  PRMT R3, R4, 0x7610, R3 ;  /* 0x0000761004037816 */ /* 0x000fe40000000003 */
[----:B------:R-:W-:-:S07]  /*0f50*/  SEL R103, R6, R103, !P1 ;  /* 0x0000006706677207 */ /* 0x000fce0004800000 */
.L_x_8:
[----:B------:R-:W-:-:S08]  /*0f60*/  NOP ;  /* 0x0000000000007918 */ /* 0x000fd00000000000 */
[----:B------:R-:W0:Y:S02]  /*0f70*/  USETMAXREG.TRY_ALLOC.CTAPOOL UP0, 0xe8 ;  /* 0x000000e8000079c8 */ /* 0x000e240008000600 */
[----:B0-----:R-:W-:-:S13]  /*0f80*/  PLOP3.LUT P0, PT, PT, PT, UP0, 0x80, 0x0 ;  /* 0x000000000000781c */ /* 0x001fda0003f0f008 */
[----:B------:R-:W-:Y:S05]  /*0f90*/  @!P0 BRA `(.L_x_8) ;  /* 0xfffffffc00f08947 */ /* 0x000fea000383ffff */
[----:B------:R-:W-:Y:S01]  /*0fa0*/  ULDC.64 UR4, c[0x0][0x598] ;  /* 0x0001660000047ab9 */ /* 0x000fe20000000a00 */
[----:B------:R-:W-:Y:S01]  /*0fb0*/  ULDC.64 UR38, c[0x0][0x208] ;  /* 0x0000820000267ab9 */ /* 0x000fe20000000a00 */
[----:B------:R-:W-:-:S04]  /*0fc0*/  ISETP.NE.U32.AND P0, PT, RZ, UR4, PT ;  /* 0x00000004ff007c0c */ /* 0x000fc8000bf05070 */
[----:B------:R-:W-:-:S13]  /*0fd0*/  ISETP.NE.AND.EX P0, PT, RZ, UR5, PT, P0 ;  /* 0x00000005ff007c0c */ /* 0x000fda000bf05300 */
[----:B------:R-:W-:Y:S05]  /*0fe0*/  @!P0 BRA `(.L_x_11) ;  /* 0x00000000001c8947 */ /* 0x000fea0003800000 */
[----:B------:R-:W0:Y:S02]  /*0ff0*/  LDC.64 R4, c[0x0][0x598] ;  /* 0x00016600ff047b82 */ /* 0x000e240000000a00 */
[----:B0-----:R-:W2:Y:S02]  /*1000*/  LDG.E.64 R4, desc[UR38][R4.64] ;  /* 0x0000002604047981 */ /* 0x001ea4000c1e1b00 */
[----:B--2---:R-:W-:-:S04]  /*1010*/  ISETP.NE.U32.AND P0, PT, R4, RZ, PT ;  /* 0x000000ff0400720c */ /* 0x004fc80003f05070 */
[----:B------:R-:W-:-:S13]  /*1020*/  ISETP.NE.AND.EX P0, PT, R5, RZ, PT, P0 ;  /* 0x000000ff0500720c */ /* 0x000fda0003f05300 */
[----:B------:R-:W-:Y:S05]  /*1030*/  @!P0 BRA `(.L_x_11) ;  /* 0x0000000000088947 */ /* 0x000fea0003800000 */
[----:B------:R0:W5:Y:S01]  /*1040*/  LD.E R23, desc[UR38][R4.64] ;  /* 0x0000002604177980 */ /* 0x000162000c101900 */
[----:B------:R-:W-:Y:S05]  /*1050*/  BRA `(.L_x_12) ;  /* 0x0000000000247947 */ /* 0x000fea0003800000 */
.L_x_11:
[----:B------:R-:W-:Y:S02]  /*1060*/  ULDC.64 UR4, c[0x0][0x588] ;  /* 0x0001620000047ab9 */ /* 0x000fe40000000a00 */
[----:B------:R-:W-:-:S04]  /*1070*/  ISETP.NE.U32.AND P0, PT, RZ, UR4, PT ;  /* 0x00000004ff007c0c */ /* 0x000fc8000bf05070 */
[----:B------:R-:W-:-:S13]  /*1080*/  ISETP.NE.AND.EX P0, PT, RZ, UR5, PT, P0 ;  /* 0x00000005ff007c0c */ /* 0x000fda000bf05300 */
[----:B------:R-:W-:Y:S05]  /*1090*/  @!P0 BRA `(.L_x_13) ;  /* 0x00000000000c8947 */ /* 0x000fea0003800000 */
[----:B------:R-:W0:Y:S02]  /*10a0*/  LDC.64 R4, c[0x0][0x588] ;  /* 0x00016200ff047b82 */ /* 0x000e240000000a00 */
[----:B0-----:R1:W5:Y:S01]  /*10b0*/  LDG.E R23, desc[UR38][R4.64] ;  /* 0x0000002604177981 */ /* 0x001362000c1e1900 */
[----:B------:R-:W-:Y:S05]  /*10c0*/  BRA `(.L_x_12) ;  /* 0x0000000000087947 */ /* 0x000fea0003800000 */
.L_x_13:
[----:B------:R-:W-:Y:S02]  /*10d0*/  ULDC UR4, c[0x0][0x580] ;  /* 0x0001600000047ab9 */ /* 0x000fe40000000800 */
[----:B------:R-:W-:-:S07]  /*10e0*/  IMAD.U32 R23, RZ, RZ, UR4 ;  /* 0x00000004ff177e24 */ /* 0x000fce000f8e00ff */
.L_x_12:
[----:B------:R-:W-:Y:S02]  /*10f0*/  ULDC.64 UR4, c[0x0][0x5a0] ;  /* 0x0001680000047ab9 */ /* 0x000fe40000000a00 */
[----:B------:R-:W-:-:S04]  /*1100*/  ISETP.NE.U32.AND P0, PT, RZ, UR4, PT ;  /* 0x00000004ff007c0c */ /* 0x000fc8000bf05070 */
[----:B------:R-:W-:-:S13]  /*1110*/  ISETP.NE.AND.EX P0, PT, RZ, UR5, PT, P0 ;  /* 0x00000005ff007c0c */ /* 0x000fda000bf05300 */
[----:B------:R-:W-:Y:S05]  /*1120*/  @!P0 BRA `(.L_x_14) ;  /* 0x00000000001c8947 */ /* 0x000fea0003800000 */
[----:B01----:R-:W0:Y:S02]  /*1130*/  LDC.64 R4, c[0x0][0x5a0] ;  /* 0x00016800ff047b82 */ /* 0x003e240000000a00 */
[----:B0-----:R-:W2:Y:S02]  /*1140*/  LDG.E.64 R4, desc[UR38][R4.64] ;  /* 0x0000002604047981 */ /* 0x001ea4000c1e1b00 */
[----:B--2---:R-:W-:-:S04]  /*1150*/  ISETP.NE.U32.AND P0, PT, R4, RZ, PT ;  /* 0x000000ff0400720c */ /* 0x004fc80003f05070 */
[----:B------:R-:W-:-:S13]  /*1160*/  ISETP.NE.AND.EX P0, PT, R5, RZ, PT, P0 ;  /* 0x000000ff0500720c */ /* 0x000fda0003f05300 */
[----:B------:R-:W-:Y:S05]  /*1170*/  @!P0 BRA `(.L_x_14) ;  /* 0x0000000000088947 */ /* 0x000fea0003800000 */
[----:B------:R0:W5:Y:S01]  /*1180*/  LD.E R90, desc[UR38][R4.64] ;  /* 0x00000026045a7980 */ /* 0x000162000c101900 */
[----:B------:R-:W-:Y:S05]  /*1190*/  BRA `(.L_x_15) ;  /* 0x0000000000247947 */ /* 0x000fea0003800000 */
.L_x_14:
[----:B------:R-:W-:Y:S02]  /*11a0*/  ULDC.64 UR4, c[0x0][0x590] ;  /* 0x0001640000047ab9 */ /* 0x000fe40000000a00 */
[----:B------:R-:W-:-:S04]  /*11b0*/  ISETP.NE.U32.AND P0, PT, RZ, UR4, PT ;  /* 0x00000004ff007c0c */ /* 0x000fc8000bf05070 */
[----:B------:R-:W-:-:S13]  /*11c0*/  ISETP.NE.AND.EX P0, PT, RZ, UR5, PT, P0 ;  /* 0x00000005ff007c0c */ /* 0x000fda000bf05300 */
[----:B------:R-:W-:Y:S05]  /*11d0*/  @!P0 BRA `(.L_x_16) ;  /* 0x00000000000c8947 */ /* 0x000fea0003800000 */
[----:B------:R-:W2:Y:S02]  /*11e0*/  LDC.64 R90, c[0x0][0x590] ;  /* 0x00016400ff5a7b82 */ /* 0x000ea40000000a00 */
[----:B--2---:R2:W5:Y:S01]  /*11f0*/  LDG.E R90, desc[UR38][R90.64] ;  /* 0x000000265a5a7981 */ /* 0x004562000c1e1900 */
[----:B------:R-:W-:Y:S05]  /*1200*/  BRA `(.L_x_15) ;  /* 0x0000000000087947 */ /* 0x000fea0003800000 */
.L_x_16:
[----:B------:R-:W-:Y:S02]  /*1210*/  ULDC UR4, c[0x0][0x584] ;  /* 0x0001610000047ab9 */ /* 0x000fe40000000800 */
[----:B------:R-:W-:-:S07]  /*1220*/  IMAD.U32 R90, RZ, RZ, UR4 ;  /* 0x00000004ff5a7e24 */ /* 0x000fce000f8e00ff */
.L_x_15:
[----:B------:R-:W-:-:S13]  /*1230*/  LOP3.LUT P0, RZ, R3, 0xff, RZ, 0xc0, !PT ;  /* 0x000000ff03ff7812 */ /* 0x000fda000780c0ff */
[----:B------:R-:W-:Y:S05]  /*1240*/  @!P0 EXIT ;  /* 0x000000000000894d */ /* 0x000fea0003800000 */
[----:B------:R-:W3:Y:S01]  /*1250*/  LDC R93, c[0x0][0x658] ;  /* 0x00019600ff5d7b82 */ /* 0x000ee20000000800 */
[----:B------:R-:W-:Y:S01]  /*1260*/  LOP3.LUT R7, R7, 0x1, RZ, 0xc0, !PT ;  /* 0x0000000107077812 */ /* 0x000fe200078ec0ff */
[----:B------:R-:W-:Y:S01]  /*1270*/  ULDC.64 UR6, c[0x0][0x288] ;  /* 0x0000a20000067ab9 */ /* 0x000fe20000000a00 */
[----:B------:R-:W-:Y:S01]  /*1280*/  SHF.R.U32.HI R3, RZ, 0x2, R95 ;  /* 0x00000002ff037819 */ /* 0x000fe2000001165f */
[----:B------:R-:W-:Y:S01]  /*1290*/  UIADD3 UR4, UR7, 0x3f, URZ ;  /* 0x0000003f07047890 */ /* 0x000fe2000fffe03f */
[----:B------:R-:W-:Y:S01]  /*12a0*/  SHF.R.U32.HI R0, RZ, 0x1, R0 ;  /* 0x00000001ff007819 */ /* 0x000fe20000011600 */
[----:B------:R-:W-:Y:S01]  /*12b0*/  IMAD.SHL.U32 R88, R7, 0x40, RZ ;  /* 0x0000004007587824 */ /* 0x000fe200078e00ff */
[----:B------:R-:W-:Y:S01]  /*12c0*/  LOP3.LUT R3, R3, 0x7, RZ, 0xc0, !PT ;  /* 0x0000000703037812 */ /* 0x000fe200078ec0ff */
[----:B------:R-:W4:Y:S01]  /*12d0*/  LDC.64 R8, c[0x0][0x5c8] ;  /* 0x00017200ff087b82 */ /* 0x000f220000000a00 */
[----:B------:R-:W-:Y:S01]  /*12e0*/  USHF.R.S32.HI UR5, URZ, 0x1f, UR4 ;  /* 0x0000001f3f057899 */ /* 0x000fe20008011404 */
[----:B------:R-:W-:Y:S01]  /*12f0*/  LOP3.LUT R0, R0, 0x30, RZ, 0xc0, !PT ;  /* 0x0000003000007812 */ /* 0x000fe200078ec0ff */
[----:B------:R-:W-:Y:S01]  /*1300*/  IMAD.MOV.U32 R6, RZ, RZ, 0x1 ;  /* 0x00000001ff067424 */ /* 0x000fe200078e00ff */
[--C-:B------:R-:W-:Y:S01]  /*1310*/  LOP3.LUT R88, R88, 0x40, R3.reuse, 0xe2, !PT ;  /* 0x0000004058587812 */ /* 0x100fe200078ee203 */
[----:B------:R-:W-:Y:S01]  /*1320*/  ULEA.HI UR5, UR5, UR4, URZ, 0x6 ;  /* 0x0000000405057291 */ /* 0x000fe2000f8f303f */
[-C--:B01----:R-:W-:Y:S01]  /*1330*/  IADD3 R4, RZ, -R0.reuse, -R3 ;  /* 0x80000000ff047210 */ /* 0x083fe20007ffe803 */
[----:B------:R-:W-:Y:S01]  /*1340*/  IMAD.U32 R5, RZ, RZ, UR6 ;  /* 0x00000006ff057e24 */ /* 0x000fe2000f8e00ff */
[----:B------:R-:W0:Y:S01]  /*1350*/  LDC R97, c[0x0][0x600] ;  /* 0x00018000ff617b82 */ /* 0x000e220000000800 */
[----:B------:R-:W-:Y:S01]  /*1360*/  LOP3.LUT R88, R88, R0, RZ, 0xfc, !PT ;  /* 0x0000000058587212 */ /* 0x000fe200078efcff */
[----:B------:R-:W-:Y:S01]  /*1370*/  IMAD.MOV.U32 R0, RZ, RZ, -0x1 ;  /* 0xffffffffff007424 */ /* 0x000fe200078e00ff */
[----:B------:R-:W-:Y:S01]  /*1380*/  USHF.R.S32.HI UR43, URZ, 0x6, UR5 ;  /* 0x000000063f2b7899 */ /* 0x000fe20008011405 */
[----:B------:R-:W-:Y:S01]  /*1390*/  LOP3.LUT R94, R95, 0x3, RZ, 0xc0, !PT ;  /* 0x000000035f5e7812 */ /* 0x000fe200078ec0ff */
[----:B------:R-:W-:Y:S01]  /*13a0*/  IMAD R4, R7, -0x40, R4 ;  /* 0xffffffc007047824 */ /* 0x000fe200078e0204 */
[C---:B------:R-:W-:Y:S01]  /*13b0*/  LOP3.LUT R96, R95.reuse, 0x80, RZ, 0xc0, !PT ;  /* 0x000000805f607812 */ /* 0x040fe200078ec0ff */
[----:B------:R-:W-:Y:S01]  /*13c0*/  UISETP.LT.AND UP0, UPT, UR43, 0x1, UPT ;  /* 0x000000012b00788c */ /* 0x000fe2000bf01270 */
[-C--:B---3--:R-:W-:Y:S01]  /*13d0*/  SHF.L.U32 R0, R0, R93.reuse, RZ ;  /* 0x0000005d00007219 */ /* 0x088fe200000006ff */
[----:B------:R-:W-:Y:S01]  /*13e0*/  ULDC UR4, c[0x0][0x284] ;  /* 0x0000a10000047ab9 */ /* 0x000fe20000000800 */
[----:B------:R-:W-:Y:S01]  /*13f0*/  IMAD R94, R94, -0x2, R5 ;  /* 0xfffffffe5e5e7824 */ /* 0x000fe200078e0205 */
[----:B------:R-:W-:Y:S01]  /*1400*/  USEL UR44, UR43, 0x1, UP0 ;  /* 0x000000012b2c7887 */ /* 0x000fe20008000000 */
[----:B------:R-:W-:Y:S01]  /*1410*/  SHF.L.U32 R93, R6, R93, RZ ;  /* 0x0000005d065d7219 */ /* 0x000fe200000006ff */
[----:B------:R-:W-:Y:S01]  /*1420*/  IMAD.SHL.U32 R95, R95, 0x2, RZ ;  /* 0x000000025f5f7824 */ /* 0x000fe200078e00ff */
[----:B------:R-:W-:Y:S01]  /*1430*/  LOP3.LUT R102, R18, 0x1, RZ, 0xfc, !PT ;  /* 0x0000000112667812 */ /* 0x000fe200078efcff */
[----:B------:R-:W-:Y:S01]  /*1440*/  VIADD R99, R4, UR4 ;  /* 0x0000000404637c36 */ /* 0x000fe20008000000 */
[C---:B----4-:R-:W-:Y:S01]  /*1450*/  SHF.L.U64.HI R92, R8.reuse, 0x3, R9 ;  /* 0x00000003085c7819 */ /* 0x050fe20000010209 */
[----:B--2---:R-:W-:Y:S01]  /*1460*/  IMAD.SHL.U32 R91, R8, 0x8, RZ ;  /* 0x00000008085b7824 */ /* 0x004fe200078e00ff */
[----:B------:R-:W-:Y:S01]  /*1470*/  SHF.R.U32.HI R96, RZ, 0x7, R96 ;  /* 0x00000007ff607819 */ /* 0x000fe20000011660 */
[----:B------:R-:W-:Y:S01]  /*1480*/  IMAD.MOV.U32 R89, RZ, RZ, RZ ;  /* 0x000000ffff597224 */ /* 0x000fe200078e00ff */
[----:B------:R-:W-:Y:S01]  /*1490*/  LOP3.LUT R98, RZ, R0, RZ, 0x33, !PT ;  /* 0x00000000ff627212 */ /* 0x000fe200078e33ff */
[----:B------:R-:W-:Y:S01]  /*14a0*/  UIADD3 UR44, UR43, -UR44, URZ ;  /* 0x8000002c2b2c7290 */ /* 0x000fe2000fffe03f */
[----:B------:R-:W-:Y:S01]  /*14b0*/  UMOV UR40, URZ ;  /* 0x0000003f00287c82 */ /* 0x000fe20008000000 */
[----:B0-----:R-:W-:Y:S01]  /*14c0*/  VIADD R97, R97, 0xffffffff ;  /* 0xffffffff61617836 */ /* 0x001fe20000000000 */
[----:B------:R-:W-:-:S09]  /*14d0*/  UMOV UR41, URZ ;  /* 0x0000003f00297c82 */ /* 0x000fd20008000000 */
.L_x_164:
[----:B0-----:R-:W0:Y:S01]  /*14e0*/  SHFL.IDX PT, R0, R96, RZ, 0x1f ;  /* 0x00001fff60007589 */ /* 0x001e2200000e0000 */
[----:B-1----:R-:W1:Y:S01]  /*14f0*/  S2UR UR7, SR_CgaCtaId ;  /* 0x00000000000779c3 */ /* 0x002e620000008800 */
[----:B------:R-:W-:Y:S01]  /*1500*/  UMOV UR6, 0x400 ;  /* 0x0000040000067882 */ /* 0x000fe20000000000 */
[----:B0-----:R-:W-:Y:S01]  /*1510*/  R2UR UR4, R0 ;  /* 0x00000000000472ca */ /* 0x001fe200000e0000 */
[----:B-1----:R-:W-:-:S12]  /*1520*/  ULEA UR6, UR7, UR6, 0x18 ;  /* 0x0000000607067291 */ /* 0x002fd8000f8ec03f */
[----:B------:R-:W-:-:S04]  /*1530*/  ULEA.HI UR5, UR4, UR4, URZ, 0x1 ;  /* 0x0000000404057291 */ /* 0x000fc8000f8f083f */
[----:B------:R-:W-:-:S04]  /*1540*/  ULOP3.LUT UR5, UR5, 0x7fffe, URZ, 0xc0, !UPT ;  /* 0x0007fffe05057892 */ /* 0x000fc8000f8ec03f */
[----:B------:R-:W-:-:S03]  /*1550*/  UIADD3 UR5, UR4, -UR5, URZ ;  /* 0x8000000504057290 */ /* 0x000fc6000fffe03f */
[----:B------:R-:W-:Y:S01]  /*1560*/  ULDC UR4, c[0x0][0x28c] ;  /* 0x0000a30000047ab9 */ /* 0x000fe20000000800 */
[----:B------:R-:W-:Y:S01]  /*1570*/  ULEA UR5, UR5, UR6, 0xd ;  /* 0x0000000605057291 */ /* 0x000fe2000f8e683f */
[----:B------:R-:W-:-:S03]  /*1580*/  ISETP.LT.AND P0, PT, RZ, UR4, PT ;  /* 0x00000004ff007c0c */ /* 0x000fc6000bf01270 */
[----:B------:R-:W-:-:S04]  /*1590*/  UIADD3 UR5, UR5, 0x180, URZ ;  /* 0x0000018005057890 */ /* 0x000fc8000fffe03f */
[----:B------:R-:W-:-:S04]  /*15a0*/  USHF.R.U32.HI UR5, URZ, 0x4, UR5 ;  /* 0x000000043f057899 */ /* 0x000fc80008011605 */
[----:B------:R-:W-:-:S04]  /*15b0*/  ULOP3.LUT UR5, UR5, 0x3fff, URZ, 0xc0, !UPT ;  /* 0x00003fff05057892 */ /* 0x000fc8000f8ec03f */
[----:B------:R-:W-:Y:S01]  /*15c0*/  ULOP3.LUT UR45, UR5, 0x10000, URZ, 0xfc, !UPT ;  /* 0x00010000052d7892 */ /* 0x000fe2000f8efc3f */
[----:B--2345:R-:W-:Y:S11]  /*15d0*/  @P0 BRA `(.L_x_17) ;  /* 0x0000000000400947 */ /* 0x03cff60003800000 */
[----:B------:R-:W-:Y:S01]  /*15e0*/  MOV R0, 0x0 ;  /* 0x0000000000007802 */ /* 0x000fe20000000f00 */
[----:B------:R-:W-:Y:S01]  /*15f0*/  ULDC.64 UR4, c[0x4][0x68] ;  /* 0x01001a0000047ab9 */ /* 0x000fe20000000a00 */
[----:B------:R-:W-:Y:S01]  /*1600*/  ULDC.64 UR6, c[0x4][0x8] ;  /* 0x0100020000067ab9 */ /* 0x000fe20000000a00 */
[----:B------:R-:W-:Y:S01]  /*1610*/  IMAD.U32 R4, RZ, RZ, UR4 ;  /* 0x00000004ff047e24 */ /* 0x000fe2000f8e00ff */
[----:B------:R0:W1:Y:S01]  /*1620*/  LDC.64 R14, c[0x4][R0] ;  /* 0x01000000000e7b82 */ /* 0x0000620000000a00 */
[----:B------:R-:W-:Y:S01]  /*1630*/  IMAD.U32 R5, RZ, RZ, UR5 ;  /* 0x00000005ff057e24 */ /* 0x000fe2000f8e00ff */
[----:B------:R-:W-:Y:S01]  /*1640*/  ULDC.64 UR4, c[0x4][0x70] ;  /* 0x01001c0000047ab9 */ /* 0x000fe20000000a00 */
[----:B------:R-:W-:Y:S02]  /*1650*/  IMAD.U32 R10, RZ, RZ, UR6 ;  /* 0x00000006ff0a7e24 */ /* 0x000fe4000f8e00ff */
[----:B------:R-:W-:Y:S02]  /*1660*/  IMAD.U32 R6, RZ, RZ, UR4 ;  /* 0x00000004ff067e24 */ /* 0x000fe4000f8e00ff */
[----:B------:R-:W-:-:S02]  /*1670*/  IMAD.U32 R7, RZ, RZ, UR5 ;  /* 0x00000005ff077e24 */ /* 0x000fc4000f8e00ff */
[----:B------:R-:W-:Y:S02]  /*1680*/  IMAD.U32 R11, RZ, RZ, UR7 ;  /* 0x00000007ff0b7e24 */ /* 0x000fe4000f8e00ff */
[----:B------:R-:W-:Y:S02]  /*1690*/  IMAD.MOV.U32 R8, RZ, RZ, 0x1e1 ;  /* 0x000001e1ff087424 */ /* 0x000fe400078e00ff */
[----:B------:R-:W-:Y:S02]  /*16a0*/  IMAD.MOV.U32 R12, RZ, RZ, 0x1 ;  /* 0x00000001ff0c7424 */ /* 0x000fe400078e00ff */
[----:B0-----:R-:W-:-:S07]  /*16b0*/  IMAD.MOV.U32 R13, RZ, RZ, RZ ;  /* 0x000000ffff0d7224 */ /* 0x001fce00078e00ff */
[----:B------:R-:W-:-:S07]  /*16c0*/  LEPC R20, `(.L_x_17) ;  /* 0x000000001014794e */ /* 0x000fce0000000000 */
[----:B-1---5:R-:W-:Y:S05]  /*16d0*/  CALL.ABS.NOINC R14 ;  /* 0x000000000e007343 */ /* 0x022fea0003c00000 */
.L_x_17:
[----:B------:R-:W-:-:S13]  /*16e0*/  ISETP.NE.AND P0, PT, R102, 0x3, PT ;  /* 0x000000036600780c */ /* 0x000fda0003f05270 */
[----:B------:R-:W-:Y:S05]  /*16f0*/  @!P0 BRA `(.L_x_18) ;  /* 0x0000000000048947 */ /* 0x000fea0003800000 */
[----:B------:R-:W-:Y:S01]  /*1700*/  BPT.TRAP 0x1 ;  /* 0x000000040000795c */ /* 0x000fe20000300000 */
.L_x_18:
[----:B------:R-:W0:Y:S01]  /*1710*/  S2UR UR5, SR_CgaCtaId ;  /* 0x00000000000579c3 */ /* 0x000e220000008800 */
[----:B------:R-:W-:Y:S01]  /*1720*/  UMOV UR4, 0x400 ;  /* 0x0000040000047882 */ /* 0x000fe20000000000 */
[----:B------:R-:W-:Y:S02]  /*1730*/  IMAD.U32 R0, RZ, RZ, UR40 ;  /* 0x00000028ff007e24 */ /* 0x000fe4000f8e00ff */
[----:B------:R-:W-:-:S03]  /*1740*/  IMAD.U32 R3, RZ, RZ, UR41 ;  /* 0x00000029ff037e24 */ /* 0x000fc6000f8e00ff */
[----:B------:R-:W-:Y:S01]  /*1750*/  SHF.L.U32 R0, R0, 0x1f, RZ ;  /* 0x0000001f00007819 */ /* 0x000fe200000006ff */
[----:B0-----:R-:W-:-:S06]  /*1760*/  ULEA UR4, UR5, UR4, 0x18 ;  /* 0x0000000405047291 */ /* 0x001fcc000f8ec03f */
[----:B------:R-:W-:-:S04]  /*1770*/  IMAD.U32 R6, RZ, RZ, UR4 ;  /* 0x00000004ff067e24 */ /* 0x000fc8000f8e00ff */
[----:B------:R-:W-:-:S04]  /*1780*/  IMAD R3, R3, 0x8, R6 ;  /* 0x0000000803037824 */ /* 0x000fc800078e0206 */
[----:B------:R0:W1:Y:S01]  /*1790*/  SYNCS.PHASECHK.TRANS64.TRYWAIT P1, [R3+URZ], R0 ;  /* 0x00000000030075a7 */ /* 0x000062000802017f */
[----:B------:R-:W-:Y:S05]  /*17a0*/  @!P0 BRA `(.L_x_19) ;  /* 0x0000000000048947 */ /* 0x000fea0003800000 */
[----:B------:R-:W-:Y:S01]  /*17b0*/  BPT.TRAP 0x1 ;  /* 0x000000040000795c */ /* 0x000fe20000300000 */
.L_x_19:
[----:B------:R-:W-:-:S05]  /*17c0*/  IMAD.U32 R4, RZ, RZ, UR44 ;  /* 0x0000002cff047e24 */ /* 0x000fca000f8e00ff */
[----:B------:R-:W-:Y:S01]  /*17d0*/  ISETP.GE.AND P2, PT, R4, 0x1, PT ;  /* 0x000000010400780c */ /* 0x000fe20003f46270 */
[----:B-1----:R-:W-:-:S12]  /*17e0*/  @P1 BRA `(.L_x_20) ;  /* 0x0000000000081947 */ /* 0x002fd80003800000 */
[----:B------:R-:W1:Y:S02]  /*17f0*/  SYNCS.PHASECHK.TRANS64.TRYWAIT P1, [R3+URZ], R0 ;  /* 0x00000000030075a7 */ /* 0x000e64000802017f */
[----:B-1----:R-:W-:Y:S05]  /*1800*/  @!P1 BRA `(.L_x_21) ;  /* 0x00000068000c9947 */ /* 0x002fea0003800000 */
.L_x_20:
[----:B------:R-:W-:Y:S05]  /*1810*/  WARPSYNC.ALL ;  /* 0x0000000000007948 */ /* 0x000fea0003800000 */
[----:B------:R-:W-:Y:S01]  /*1820*/  R2UR UR4, R6 ;  /* 0x00000000060472ca */ /* 0x000fe200000e0000 */
[----:B------:R-:W-:Y:S01]  /*1830*/  ULEA UR5, UR41, UR45, 0xa ;  /* 0x0000002d29057291 */ /* 0x000fe2000f8e503f */
[----:B------:R-:W-:Y:S01]  /*1840*/  WARPGROUP.ARRIVE ;  /* 0x00000000000079c5 */ /* 0x000fe20000000000 */
[----:B------:R-:W-:Y:S01]  /*1850*/  UMOV UR9, 0x40000040 ;  /* 0x4000004000097882 */ /* 0x000fe20000000000 */
[----:B------:R-:W-:-:S04]  /*1860*/  UMOV UR11, 0x40000040 ;  /* 0x40000040000b7882 */ /* 0x000fc80000000000 */
[----:B------:R-:W-:-:S05]  /*1870*/  UMOV UR8, UR5 ;  /* 0x0000000500087c82 */ /* 0x000fca0008000000 */
[----:B------:R-:W-:-:S04]  /*1880*/  UIADD3 UR4, UR4, 0x1c180, URZ ;  /* 0x0001c18004047890 */ /* 0x000fc8000fffe03f */
[----:B------:R-:W-:-:S04]  /*1890*/  USHF.R.U32.HI UR4, URZ, 0x4, UR4 ;  /* 0x000000043f047899 */ /* 0x000fc80008011604 */
[----:B------:R-:W-:-:S04]  /*18a0*/  ULOP3.LUT UR4, UR4, 0x3fff, URZ, 0xc0, !UPT ;  /* 0x00003fff04047892 */ /* 0x000fc8000f8ec03f */
[----:B------:R-:W-:-:S04]  /*18b0*/  ULOP3.LUT UR4, UR4, 0x10000, URZ, 0xfc, !UPT ;  /* 0x0001000004047892 */ /* 0x000fc8000f8efc3f */
[----:B------:R-:W-:-:S07]  /*18c0*/  ULEA UR6, UR41, UR4, 0xa ;  /* 0x0000000429067291 */ /* 0x000fce000f8e503f */
[----:B------:R-:W-:Y:S02]  /*18d0*/  UMOV UR10, UR6 ;  /* 0x00000006000a7c82 */ /* 0x000fe40008000000 */
[----:B------:R-:W-:Y:S01]  /*18e0*/  HGMMA.64x128x16.F32.BF16 R24, gdesc[UR8], RZ, !UPT, gsb0 ;  /* 0x01e00000081879f0 */ /* 0x000fe2000c0018ff */
[----:B------:R-:W-:Y:S02]  /*18f0*/  UIADD3 UR8, UR5, 0x2, URZ ;  /* 0x0000000205087890 */ /* 0x000fe4000fffe03f */
[----:B------:R-:W-:Y:S01]  /*1900*/  UIADD3 UR10, UR6, 0x2, URZ ;  /* 0x00000002060a7890 */ /* 0x000fe2000fffe03f */
[----:B------:R-:W-:Y:S01]  /*1910*/  UMOV UR9, 0x40000040 ;  /* 0x4000004000097882 */ /* 0x000fe20000000000 */
[----:B------:R-:W-:Y:S01]  /*1920*/  UMOV UR11, 0x40000040 ;  /* 0x40000040000b7882 */ /* 0x000fe20000000000 */
[----:B------:R-:W-:Y:S02]  /*1930*/  WARPGROUP.DEPBAR.LE gsb0, 0x0 ;  /* 0x00008000000079c5 */ /* 0x000fe40000010000 */
[----:B------:R-:W-:-:S06]  /*1940*/  WARPGROUP.ARRIVE ;  /* 0x00000000000079c5 */ /* 0x000fcc0000000000 */
[----:B------:R-:W-:Y:S01]  /*1950*/  HGMMA.64x128x16.F32.BF16 R24, gdesc[UR8], R24, gsb0 ;  /* 0x01e00000081879f0 */ /* 0x000fe20008001818 */
        /* <DEDUP_REMOVED lines=13> */
[----:B------:R-:W-:Y:S03]  /*1a30*/  HGMMA.64x128x16.F32.BF16 R24, gdesc[UR8], R24, gsb0 ;  /* 0x01e00000081879f0 */ /* 0x000fe60008001818 */
[----:B------:R-:W-:Y:S02]  /*1a40*/  WARPGROUP.DEPBAR.LE gsb0, 0x0 ;  /* 0x00008000000079c5 */ /* 0x000fe40000010000 */
[----:B------:R-:W-:Y:S05]  /*1a50*/  @!P2 BRA `(.L_x_22) ;  /* 0x000000040028a947 */ /* 0x000fea0003800000 */
[----:B------:R-:W-:Y:S01]  /*1a60*/  UIADD3 UR5, UR41, 0x1, URZ ;  /* 0x0000000129057890 */ /* 0x000fe2000fffe03f */
[----:B01----:R-:W-:Y:S02]  /*1a70*/  IMAD.U32 R0, RZ, RZ, UR44 ;  /* 0x0000002cff007e24 */ /* 0x003fe4000f8e00ff */
[----:B------:R-:W-:Y:S01]  /*1a80*/  IMAD.U32 R3, RZ, RZ, UR41 ;  /* 0x00000029ff037e24 */ /* 0x000fe2000f8e00ff */
[----:B------:R-:W-:-:S04]  /*1a90*/  UISETP.NE.AND UP0, UPT, UR5, 0x7, UPT ;  /* 0x000000070500788c */ /* 0x000fc8000bf05270 */
[----:B------:R-:W-:Y:S02]  /*1aa0*/  USEL UR6, URZ, 0x1, UP0 ;  /* 0x000000013f067887 */ /* 0x000fe40008000000 */
[----:B------:R-:W-:Y:S02]  /*1ab0*/  USEL UR5, UR5, URZ, UP0 ;  /* 0x0000003f05057287 */ /* 0x000fe40008000000 */
[----:B------:R-:W-:-:S06]  /*1ac0*/  ULOP3.LUT UR6, UR40, UR6, URZ, 0x3c, !UPT ;  /* 0x0000000628067292 */ /* 0x000fcc000f8e3c3f */
[----:B------:R-:W-:-:S07]  /*1ad0*/  IMAD.U32 R7, RZ, RZ, UR6 ;  /* 0x00000006ff077e24 */ /* 0x000fce000f8e00ff */
.L_x_29:
[----:B------:R-:W-:Y:S05]  /*1ae0*/  @!P0 BRA `(.L_x_23) ;  /* 0x0000000000048947 */ /* 0x000fea0003800000 */
[----:B------:R-:W-:Y:S01]  /*1af0*/  BPT.TRAP 0x1 ;  /* 0x000000040000795c */ /* 0x000fe20000300000 */
.L_x_23:
[----:B------:R-:W0:Y:S01]  /*1b00*/  S2UR UR7, SR_CgaCtaId ;  /* 0x00000000000779c3 */ /* 0x000e220000008800 */
[----:B------:R-:W-:Y:S01]  /*1b10*/  UMOV UR6, 0x400 ;  /* 0x0000040000067882 */ /* 0x000fe20000000000 */
[----:B------:R-:W-:Y:S01]  /*1b20*/  IMAD.U32 R5, RZ, RZ, UR5 ;  /* 0x00000005ff057e24 */ /* 0x000fe2000f8e00ff */
[----:B------:R-:W-:Y:S01]  /*1b30*/  SHF.L.U32 R4, R7, 0x1f, RZ ;  /* 0x0000001f07047819 */ /* 0x000fe200000006ff */
[----:B0-----:R-:W-:-:S06]  /*1b40*/  ULEA UR6, UR7, UR6, 0x18 ;  /* 0x0000000607067291 */ /* 0x001fcc000f8ec03f */
[----:B------:R-:W-:-:S04]  /*1b50*/  IMAD.U32 R6, RZ, RZ, UR6 ;  /* 0x00000006ff067e24 */ /* 0x000fc8000f8e00ff */
[----:B------:R-:W-:-:S04]  /*1b60*/  IMAD R5, R5, 0x8, R6 ;  /* 0x0000000805057824 */ /* 0x000fc800078e0206 */
[----:B------:R0:W1:Y:S01]  /*1b70*/  SYNCS.PHASECHK.TRANS64.TRYWAIT P1, [R5+URZ], R4 ;  /* 0x00000004050075a7 */ /* 0x000062000802017f */
[----:B------:R-:W-:Y:S05]  /*1b80*/  @!P0 BRA `(.L_x_24) ;  /* 0x0000000000048947 */ /* 0x000fea0003800000 */
[----:B------:R-:W-:Y:S01]  /*1b90*/  BPT.TRAP 0x1 ;  /* 0x000000040000795c */ /* 0x000fe20000300000 */
.L_x_24:
[----:B-1----:R-:W-:Y:S05]  /*1ba0*/  @P1 BRA `(.L_x_25) ;  /* 0x0000000000081947 */ /* 0x002fea0003800000 */
[----:B------:R-:W1:Y:S02]  /*1bb0*/  SYNCS.PHASECHK.TRANS64.TRYWAIT P1, [R5+URZ], R4 ;  /* 0x00000004050075a7 */ /* 0x000e64000802017f */
[----:B-1----:R-:W-:Y:S05]  /*1bc0*/  @!P1 BRA `(.L_x_26) ;  /* 0x0000006400309947 */ /* 0x002fea0003800000 */
.L_x_25:
[----:B------:R-:W-:Y:S01]  /*1bd0*/  ULEA UR6, UR5, UR45, 0xa ;  /* 0x0000002d05067291 */ /* 0x000fe2000f8e503f */
[----:B------:R-:W-:Y:S01]  /*1be0*/  WARPGROUP.ARRIVE ;  /* 0x00000000000079c5 */ /* 0x000fe20000000000 */
[----:B------:R-:W-:Y:S01]  /*1bf0*/  ULEA UR7, UR5, UR4, 0xa ;  /* 0x0000000405077291 */ /* 0x000fe2000f8e503f */
[----:B------:R-:W-:Y:S01]  /*1c00*/  UMOV UR9, 0x40000040 ;  /* 0x4000004000097882 */ /* 0x000fe20000000000 */
[----:B------:R-:W-:-:S03]  /*1c10*/  UMOV UR11, 0x40000040 ;  /* 0x40000040000b7882 */ /* 0x000fc60000000000 */
[----:B------:R-:W-:Y:S02]  /*1c20*/  UMOV UR8, UR6 ;  /* 0x0000000600087c82 */ /* 0x000fe40008000000 */
[----:B------:R-:W-:Y:S02]  /*1c30*/  UMOV UR10, UR7 ;  /* 0x00000007000a7c82 */ /* 0x000fe40008000000 */
[----:B------:R-:W-:Y:S01]  /*1c40*/  HGMMA.64x128x16.F32.BF16 R24, gdesc[UR8], R24, gsb0 ;  /* 0x01e00000081879f0 */ /* 0x000fe20008001818 */
[----:B------:R-:W-:Y:S02]  /*1c50*/  UIADD3 UR8, UR6, 0x2, URZ ;  /* 0x0000000206087890 */ /* 0x000fe4000fffe03f */
[----:B------:R-:W-:Y:S01]  /*1c60*/  UIADD3 UR10, UR7, 0x2, URZ ;  /* 0x00000002070a7890 */ /* 0x000fe2000fffe03f */
[----:B------:R-:W-:Y:S01]  /*1c70*/  UMOV UR9, 0x40000040 ;  /* 0x4000004000097882 */ /* 0x000fe20000000000 */
[----:B------:R-:W-:Y:S01]  /*1c80*/  UMOV UR11, 0x40000040 ;  /* 0x40000040000b7882 */ /* 0x000fe20000000000 */
[----:B------:R-:W-:-:S02]  /*1c90*/  WARPGROUP.DEPBAR.LE gsb0, 0x0 ;  /* 0x00008000000079c5 */ /* 0x000fc40000010000 */
        /* <DEDUP_REMOVED lines=18> */
[----:B------:R-:W-:Y:S01]  /*1dc0*/  BPT.TRAP 0x1 ;  /* 0x000000040000795c */ /* 0x000fe20000300000 */
.L_x_27:
[----:B------:R-:W-:-:S13]  /*1dd0*/  ISETP.NE.AND P1, PT, R22, RZ, PT ;  /* 0x000000ff1600720c */ /* 0x000fda0003f25270 */
[----:B01----:R-:W-:-:S04]  /*1de0*/  @P1 IMAD R4, R3, 0x8, R6 ;  /* 0x0000000803041824 */ /* 0x003fc800078e0206 */
[----:B------:R-:W-:-:S05]  /*1df0*/  @P1 VIADD R4, R4, 0x38 ;  /* 0x0000003804041836 */ /* 0x000fca0000000000 */
[----:B------:R-:W-:-:S04]  /*1e00*/  @P1 PRMT R4, R19, 0x654, R4 ;  /* 0x0000065413041816 */ /* 0x000fc80000000004 */
[----:B------:R0:W-:Y:S01]  /*1e10*/  @P1 SYNCS.ARRIVE.TRANS64.RED.A1T0 RZ, [R4+URZ], RZ ;  /* 0x000000ff04ff19a7 */ /* 0x0001e2000810043f */
[----:B------:R-:W-:-:S13]  /*1e20*/  ISETP.GT.U32.AND P1, PT, R18, 0x1, PT ;  /* 0x000000011200780c */ /* 0x000fda0003f24070 */
[----:B0-----:R-:W-:Y:S05]  /*1e30*/  @P1 BRA `(.L_x_28) ;  /* 0x0000000000041947 */ /* 0x001fea0003800000 */
[----:B------:R-:W-:Y:S01]  /*1e40*/  BPT.TRAP 0x1 ;  /* 0x000000040000795c */ /* 0x000fe20000300000 */
.L_x_28:
[----:B------:R-:W-:Y:S01]  /*1e50*/  UIADD3 UR5, UR5, 0x1, URZ ;  /* 0x0000000105057890 */ /* 0x000fe2000fffe03f */
[C---:B------:R-:W-:Y:S01]  /*1e60*/  ISETP.GT.AND P2, PT, R0.reuse, 0x1, PT ;  /* 0x000000010000780c */ /* 0x040fe20003f44270 */
[----:B------:R-:W-:Y:S02]  /*1e70*/  VIADD R3, R3, 0x1 ;  /* 0x0000000103037836 */ /* 0x000fe40000000000 */
[----:B------:R-:W-:Y:S01]  /*1e80*/  UISETP.NE.AND UP0, UPT, UR5, 0x7, UPT ;  /* 0x000000070500788c */ /* 0x000fe2000bf05270 */
[----:B------:R-:W-:Y:S02]  /*1e90*/  VIADD R0, R0, 0xffffffff ;  /* 0xffffffff00007836 */ /* 0x000fe40000000000 */
[C---:B------:R-:W-:Y:S01]  /*1ea0*/  ISETP.NE.AND P1, PT, R3.reuse, 0x7, PT ;  /* 0x000000070300780c */ /* 0x040fe20003f25270 */
[----:B------:R-:W-:Y:S02]  /*1eb0*/  USEL UR6, URZ, 0x1, UP0 ;  /* 0x000000013f067887 */ /* 0x000fe40008000000 */
[----:B------:R-:W-:Y:S01]  /*1ec0*/  USEL UR5, UR5, URZ, UP0 ;  /* 0x0000003f05057287 */ /* 0x000fe20008000000 */
[----:B------:R-:W-:-:S03]  /*1ed0*/  SEL R3, R3, RZ, P1 ;  /* 0x000000ff03037207 */ /* 0x000fc60000800000 */
[----:B------:R-:W-:Y:S01]  /*1ee0*/  LOP3.LUT R7, R7, UR6, RZ, 0x3c, !PT ;  /* 0x0000000607077c12 */ /* 0x000fe2000f8e3cff */
[----:B------:R-:W-:Y:S07]  /*1ef0*/  @P2 BRA `(.L_x_29) ;  /* 0xfffffff800f82947 */ /* 0x000fee000383ffff */
.L_x_22:
[----:B01----:R-:W0:Y:S02]  /*1f00*/  LDC R0, c[0x0][0x28c] ;  /* 0x0000a300ff007b82 */ /* 0x003e240000000800 */
[----:B0-----:R-:W-:-:S13]  /*1f10*/  ISETP.GE.AND P1, PT, R0, 0x1, PT ;  /* 0x000000010000780c */ /* 0x001fda0003f26270 */
[----:B------:R-:W-:Y:S05]  /*1f20*/  @!P1 BRA `(.L_x_30) ;  /* 0x0000000000509947 */ /* 0x000fea0003800000 */
[----:B------:R-:W-:Y:S05]  /*1f30*/  @!P0 BRA `(.L_x_31) ;  /* 0x0000000000048947 */ /* 0x000fea0003800000 */
[----:B------:R-:W-:Y:S01]  /*1f40*/  BPT.TRAP 0x1 ;  /* 0x000000040000795c */ /* 0x000fe20000300000 */
.L_x_31:
[----:B------:R-:W-:Y:S01]  /*1f50*/  ISETP.NE.AND P0, PT, R22, RZ, PT ;  /* 0x000000ff1600720c */ /* 0x000fe20003f05270 */
[----:B------:R-:W-:Y:S01]  /*1f60*/  BSSY B0, `(.L_x_32) ;  /* 0x000000e000007945 */ /* 0x000fe20003800000 */
[----:B------:R-:W-:-:S11]  /*1f70*/  ISETP.GT.U32.AND P1, PT, R18, 0x1, PT ;  /* 0x000000011200780c */ /* 0x000fd60003f24070 */
[----:B------:R-:W-:Y:S05]  /*1f80*/  @!P0 BRA `(.L_x_33) ;  /* 0x00000000002c8947 */ /* 0x000fea0003800000 */
[----:B------:R-:W-:-:S04]  /*1f90*/  UIADD3 UR6, UR44, UR41, URZ ;  /* 0x000000292c067290 */ /* 0x000fc8000fffe03f */
[----:B------:R-:W-:-:S04]  /*1fa0*/  UIMAD.WIDE.U32 UR4, UR6, 0x24924925, URZ ;  /* 0x24924925060478a5 */ /* 0x000fc8000f8e003f */
[----:B------:R-:W-:-:S04]  /*1fb0*/  UIADD3 UR4, UR6, -UR5, URZ ;  /* 0x8000000506047290 */ /* 0x000fc8000fffe03f */
[----:B------:R-:W-:-:S04]  /*1fc0*/  ULEA.HI UR4, UR4, UR5, URZ, 0x1f ;  /* 0x0000000504047291 */ /* 0x000fc8000f8ff83f */
[----:B------:R-:W-:-:S04]  /*1fd0*/  USHF.R.U32.HI UR4, URZ, 0x2, UR4 ;  /* 0x000000023f047899 */ /* 0x000fc80008011604 */
[----:B------:R-:W-:-:S06]  /*1fe0*/  UIMAD UR4, UR4, -0x7, UR6 ;  /* 0xfffffff9040478a4 */ /* 0x000fcc000f8e0206 */
[----:B------:R-:W-:-:S04]  /*1ff0*/  IMAD.U32 R3, RZ, RZ, UR4 ;  /* 0x00000004ff037e24 */ /* 0x000fc8000f8e00ff */
[----:B------:R-:W-:-:S04]  /*2000*/  IMAD R0, R3, 0x8, R6 ;  /* 0x0000000803007824 */ /* 0x000fc800078e0206 */
[----:B------:R-:W-:-:S05]  /*2010*/  VIADD R0, R0, 0x38 ;  /* 0x0000003800007836 */ /* 0x000fca0000000000 */
[----:B------:R-:W-:-:S04]  /*2020*/  PRMT R0, R19, 0x654, R0 ;  /* 0x0000065413007816 */ /* 0x000fc80000000000 */
[----:B------:R0:W-:Y:S03]  /*2030*/  SYNCS.ARRIVE.TRANS64.RED.A1T0 RZ, [R0+URZ], RZ ;  /* 0x000000ff00ff79a7 */ /* 0x0001e6000810043f */
.L_x_33:
[----:B------:R-:W-:Y:S05]  /*2040*/  BSYNC B0 ;  /* 0x0000000000007941 */ /* 0x000fea0003800000 */
.L_x_32:
[----:B------:R-:W-:Y:S05]  /*2050*/  @P1 BRA `(.L_x_30) ;  /* 0x0000000000041947 */ /* 0x000fea0003800000 */
[----:B------:R-:W-:Y:S01]  /*2060*/  BPT.TRAP 0x1 ;  /* 0x000000040000795c */ /* 0x000fe20000300000 */
.L_x_30:
[----:B------:R-:W-:Y:S01]  /*2070*/  UISETP.GE.U32.AND UP1, UPT, UR43, 0x7, UPT ;  /* 0x000000072b00788c */ /* 0x000fe2000bf26070 */
[----:B------:R-:W-:Y:S01]  /*2080*/  IMAD.SHL.U32 R100, R100, 0x80, RZ ;  /* 0x0000008064647824 */ /* 0x000fe200078e00ff */
[----:B------:R-:W-:Y:S01]  /*2090*/  UIADD3 UR41, UR43, UR41, URZ ;  /* 0x000000292b297290 */ /* 0x000fe2000fffe03f */
[----:B------:R-:W-:Y:S01]  /*20a0*/  SHF.R.S32.HI R11, RZ, 0x1f, R101 ;  /* 0x0000001fff0b7819 */ /* 0x000fe20000011465 */
[----:B------:R-:W-:Y:S01]  /*20b0*/  ULDC UR10, c[0x0][0x288] ;  /* 0x0000a200000a7ab9 */ /* 0x000fe20000000800 */
[----:B------:R-:W-:Y:S01]  /*20c0*/  IMAD.SHL.U32 R6, R103, 0x80, RZ ;  /* 0x0000008067067824 */ /* 0x000fe200078e00ff */
[C---:B------:R-:W-:Y:S01]  /*20d0*/  LOP3.LUT R8, R100.reuse, 0x6, R95, 0xf8, !PT ;  /* 0x0000000664087812 */ /* 0x040fe200078ef85f */
[----:B------:R-:W-:Y:S01]  /*20e0*/  UISETP.GT.U32.AND UP0, UPT, UR41, 0x6, UPT ;  /* 0x000000062900788c */ /* 0x000fe2000bf04070 */
[----:B------:R-:W-:Y:S01]  /*20f0*/  ISETP.GE.AND P0, PT, R100, UR10, PT ;  /* 0x0000000a64007c0c */ /* 0x000fe2000bf06270 */
[----:B------:R-:W-:Y:S01]  /*2100*/  ULDC.64 UR6, c[0x0][0x5d0] ;  /* 0x0001740000067ab9 */ /* 0x000fe20000000a00 */
[----:B------:R-:W-:Y:S01]  /*2110*/  ULDC UR11, c[0x0][0x284] ;  /* 0x0000a100000b7ab9 */ /* 0x000fe20000000800 */
[----:B------:R-:W-:Y:S01]  /*2120*/  @UP1 UIMAD.WIDE.U32 UR4, UR41, 0x24924925, URZ ;  /* 0x24924925290418a5 */ /* 0x000fe2000f8e003f */
[----:B------:R-:W-:Y:S01]  /*2130*/  SHF.R.S32.HI R9, RZ, 0x1f, R8 ;  /* 0x0000001fff097819 */ /* 0x000fe20000011408 */
[----:B0-----:R-:W-:Y:S01]  /*2140*/  IMAD R0, R11, UR6, RZ ;  /* 0x000000060b007c24 */ /* 0x001fe2000f8e02ff */
[----:B------:R-:W-:Y:S01]  /*2150*/  UISETP.LT.U32.AND UP0, UPT, UR43, 0x7, UP0 ;  /* 0x000000072b00788c */ /* 0x000fe20008701070 */
[----:B------:R-:W-:Y:S01]  /*2160*/  ISETP.GE.OR P0, PT, R6, UR11, P0 ;  /* 0x0000000b06007c0c */ /* 0x000fe20008706670 */
[----:B------:R-:W-:Y:S01]  /*2170*/  @UP1 UIADD3 UR4, UR41, -UR5, URZ ;  /* 0x8000000529041290 */ /* 0x000fe2000fffe03f */
[C---:B------:R-:W-:Y:S01]  /*2180*/  IMAD R3, R101.reuse, UR7, R0 ;  /* 0x0000000765037c24 */ /* 0x040fe2000f8e0200 */
[----:B------:R-:W-:Y:S01]  /*2190*/  ULDC.64 UR8, c[0x0][0x5c8] ;  /* 0x0001720000087ab9 */ /* 0x000fe20000000a00 */
[----:B------:R-:W-:Y:S01]  /*21a0*/  IMAD.WIDE.U32 R4, R101, UR6, R8 ;  /* 0x0000000665047c25 */ /* 0x000fe2000f8e0008 */
[----:B------:R-:W-:-:S02]  /*21b0*/  USEL UR6, URZ, 0x1, !UP0 ;  /* 0x000000013f067887 */ /* 0x000fc4000c000000 */
[----:B------:R-:W-:Y:S01]  /*21c0*/  @UP1 ULEA.HI UR4, UR4, UR5, URZ, 0x1f ;  /* 0x0000000504041291 */ /* 0x000fe2000f8ff83f */
[----:B------:R-:W-:Y:S01]  /*21d0*/  IMAD.WIDE R104, R103, 0x80, R88 ;  /* 0x0000008067687825 */ /* 0x000fe200078e0258 */
[----:B------:R-:W-:Y:S02]  /*21e0*/  ULOP3.LUT UR40, UR40, UR6, URZ, 0x3c, !UPT ;  /* 0x0000000628287292 */ /* 0x000fe4000f8e3c3f */
[----:B------:R-:W-:Y:S01]  /*21f0*/  @UP1 USHF.R.U32.HI UR4, URZ, 0x2, UR4 ;  /* 0x000000023f041899 */ /* 0x000fe20008011604 */
[----:B------:R-:W-:Y:S02]  /*2200*/  IMAD.IADD R5, R5, 0x1, R3 ;  /* 0x0000000105057824 */ /* 0x000fe400078e0203 */
[----:B------:R-:W-:Y:S01]  /*2210*/  IMAD R3, R105, UR8, RZ ;  /* 0x0000000869037c24 */ /* 0x000fe2000f8e02ff */
[----:B------:R-:W-:Y:S01]  /*2220*/  @UP1 ULOP3.LUT UR40, UR40, 0x1, UR4, 0x78, !UPT ;  /* 0x0000000128281892 */ /* 0x000fe2000f8e7804 */
[----:B------:R-:W-:-:S04]  /*2230*/  IMAD.WIDE.U32 R106, R104, UR8, R4 ;  /* 0x00000008686a7c25 */ /* 0x000fc8000f8e0004 */
[----:B------:R-:W-:Y:S02]  /*2240*/  IMAD R7, R104, UR9, R3 ;  /* 0x0000000968077c24 */ /* 0x000fe4000f8e0203 */
[----:B------:R-:W-:Y:S01]  /*2250*/  IMAD.MOV.U32 R0, RZ, RZ, -0x1 ;  /* 0xffffffffff007424 */ /* 0x000fe200078e00ff */
[----:B------:R-:W-:Y:S06]  /*2260*/  @P0 BRA `(.L_x_34) ;  /* 0x00000040001c0947 */ /* 0x000fec0003800000 */
[----:B-----5:R-:W-:Y:S01]  /*2270*/  FSETP.NEU.AND P0, PT, R90, RZ, PT ;  /* 0x000000ff5a00720b */ /* 0x020fe20003f0d000 */
[----:B------:R-:W-:Y:S01]  /*2280*/  IMAD.IADD R4, R94, 0x1, -R100 ;  /* 0x000000015e047824 */ /* 0x000fe200078e0a64 */
[----:B------:R-:W-:Y:S01]  /*2290*/  BSSY B0, `(.L_x_34) ;  /* 0x0000404000007945 */ /* 0x000fe20003800000 */
[----:B------:R-:W-:Y:S02]  /*22a0*/  IMAD.IADD R3, R99, 0x1, -R6 ;  /* 0x0000000163037824 */ /* 0x000fe400078e0a06 */
[----:B------:R-:W-:Y:S01]  /*22b0*/  IMAD.IADD R103, R107, 0x1, R7 ;  /* 0x000000016b677824 */ /* 0x000fe200078e0207 */
[----:B------:R-:W-:-:S04]  /*22c0*/  ISETP.GT.AND P2, PT, R4, RZ, PT ;  /* 0x000000ff0400720c */ /* 0x000fc80003f44270 */
[----:B------:R-:W-:-:S03]  /*22d0*/  ISETP.GT.AND P1, PT, R3, RZ, P2 ;  /* 0x000000ff0300720c */ /* 0x000fc60001724270 */
[----:B------:R-:W-:Y:S10]  /*22e0*/  @!P0 BRA `(.L_x_35) ;  /* 0x0000002c00288947 */ /* 0x000ff40003800000 */
[----:B------:R-:W0:Y:S01]  /*22f0*/  LDC.64 R110, c[0x0][0x5b8] ;  /* 0x00016e00ff6e7b82 */ /* 0x000e220000000a00 */
[----:B------:R-:W-:-:S07]  /*2300*/  ULDC.64 UR4, c[0x0][0x5c0] ;  /* 0x0001700000047ab9 */ /* 0x000fce0000000a00 */
[----:B------:R-:W1:Y:S08]  /*2310*/  LDC.64 R112, c[0x0][0x5b0] ;  /* 0x00016c00ff707b82 */ /* 0x000e700000000a00 */
[----:B------:R-:W2:Y:S01]  /*2320*/  LDC.64 R114, c[0x0][0x5a8] ;  /* 0x00016a00ff727b82 */ /* 0x000ea20000000a00 */
[-C--:B0-----:R-:W-:Y:S02]  /*2330*/  IMAD R6, R11, R110.reuse, RZ ;  /* 0x0000006e0b067224 */ /* 0x081fe400078e02ff */
[----:B------:R-:W-:-:S04]  /*2340*/  IMAD.WIDE.U32 R108, R101, R110, R8 ;  /* 0x0000006e656c7225 */ /* 0x000fc800078e0008 */
[----:B------:R-:W-:Y:S02]  /*2350*/  IMAD R107, R101, R111, R6 ;  /* 0x0000006f656b7224 */ /* 0x000fe400078e0206 */
[-C--:B-1----:R-:W-:Y:S02]  /*2360*/  IMAD R5, R105, R112.reuse, RZ ;  /* 0x0000007069057224 */ /* 0x082fe400078e02ff */
[----:B------:R-:W-:Y:S02]  /*2370*/  IMAD.IADD R13, R109, 0x1, R107 ;  /* 0x000000016d0d7824 */ /* 0x000fe400078e026b */
[----:B------:R-:W-:Y:S02]  /*2380*/  IMAD.MOV.U32 R12, RZ, RZ, R108 ;  /* 0x000000ffff0c7224 */ /* 0x000fe400078e006c */
[C---:B------:R-:W-:Y:S02]  /*2390*/  IMAD R111, R104.reuse, R113, R5 ;  /* 0x00000071686f7224 */ /* 0x040fe400078e0205 */
[----:B------:R-:W-:-:S04]  /*23a0*/  IMAD.WIDE.U32 R6, R104, R112, R12 ;  /* 0x0000007068067225 */ /* 0x000fc800078e000c */
[----:B------:R-:W-:Y:S01]  /*23b0*/  IMAD.IADD R5, R7, 0x1, R111 ;  /* 0x0000000107057824 */ /* 0x000fe200078e026f */
[----:B--2---:R-:W-:-:S04]  /*23c0*/  LEA R14, P0, R6, R114, 0x1 ;  /* 0x00000072060e7211 */ /* 0x004fc800078008ff */
[----:B------:R-:W-:-:S05]  /*23d0*/  LEA.HI.X R15, R6, R115, R5, 0x1, P0 ;  /* 0x00000073060f7211 */ /* 0x000fca00000f0c05 */
[----:B------:R0:W2:Y:S01]  /*23e0*/  @P1 LDG.E.LTC128B.U16 R5, desc[UR38][R14.64] ;  /* 0x000000260e051981 */ /* 0x0000a2000c1e1520 */
[----:B------:R-:W-:Y:S01]  /*23f0*/  LEA R10, P0, R106, UR4, 0x1 ;  /* 0x000000046a0a7c11 */ /* 0x000fe2000f8008ff */
[----:B------:R-:W-:Y:S01]  /*2400*/  IMAD.WIDE.U32 R6, R104, R112, R8 ;  /* 0x0000007068067225 */ /* 0x000fe200078e0008 */
[----:B------:R-:W-:Y:S03]  /*2410*/  BSSY B1, `(.L_x_36) ;  /* 0x0000012000017945 */ /* 0x000fe60003800000 */
[----:B------:R-:W-:Y:S02]  /*2420*/  IMAD.IADD R7, R111, 0x1, R7 ;  /* 0x000000016f077824 */ /* 0x000fe400078e0207 */
[----:B------:R-:W-:Y:S01]  /*2430*/  IMAD.WIDE.U32 R20, R101, R110, R6 ;  /* 0x0000006e65147225 */ /* 0x000fe200078e0006 */
[----:B0-----:R-:W-:-:S03]  /*2440*/  SHF.L.U64.HI R15, R112, 0x3, R113 ;  /* 0x00000003700f7819 */ /* 0x001fc60000010271 */
[----:B------:R-:W-:Y:S01]  /*2450*/  IMAD.IADD R7, R107, 0x1, R21 ;  /* 0x000000016b077824 */ /* 0x000fe200078e0215 */
[----:B------:R-:W-:Y:S01]  /*2460*/  LEA R6, P4, R20, R114, 0x1 ;  /* 0x0000007214067211 */ /* 0x000fe200078808ff */
[----:B------:R-:W-:-:S03]  /*2470*/  IMAD.SHL.U32 R14, R112, 0x8, RZ ;  /* 0x00000008700e7824 */ /* 0x000fc600078e00ff */
[----:B------:R-:W-:Y:S01]  /*2480*/  LEA.HI.X R7, R20, R115, R7, 0x1, P4 ;  /* 0x0000007314077211 */ /* 0x000fe200020f0c07 */
[----:B--2---:R-:W-:-:S04]  /*2490*/  IMAD.U32 R11, R5, 0x10000, RZ ;  /* 0x00010000050b7824 */ /* 0x004fc800078e00ff */
[----:B------:R-:W-:-:S04]  /*24a0*/  FMUL R11, R11, R90 ;  /* 0x0000005a0b0b7220 */ /* 0x000fc80000400000 */
[----:B------:R-:W-:Y:S01]  /*24b0*/  FFMA R24, R24, R23, R11 ;  /* 0x0000001718187223 */ /* 0x000fe2000000000b */
[----:B------:R-:W-:Y:S02]  /*24c0*/  LEA.HI.X R11, R106, UR5, R103, 0x1, P0 ;  /* 0x000000056a0b7c11 */ /* 0x000fe400080f0c67 */
[----:B------:R-:W-:Y:S02]  /*24d0*/  ISETP.GT.AND P0, PT, R4, 0x1, PT ;  /* 0x000000010400780c */ /* 0x000fe40003f04270 */
[----:B------:R-:W-:Y:S02]  /*24e0*/  F2FP.BF16.F32.PACK_AB R24, RZ, R24 ;  /* 0x00000018ff18723e */ /* 0x000fe400000010ff */
[----:B------:R-:W-:-:S03]  /*24f0*/  ISETP.GT.AND P3, PT, R3, RZ, P0 ;  /* 0x000000ff0300720c */ /* 0x000fc60000764270 */
[----:B------:R0:W-:Y:S10]  /*2500*/  @P1 STG.E.U16 desc[UR38][R10.64], R24 ;  /* 0x000000180a001986 */ /* 0x0001f4000c101526 */
[----:B------:R-:W-:Y:S05]  /*2510*/  @!P3 BRA `(.L_x_37) ;  /* 0x000000000004b947 */ /* 0x000fea0003800000 */
[----:B------:R1:W5:Y:S02]  /*2520*/  LDG.E.LTC128B.U16 R5, desc[UR38][R6.64+0x2] ;  /* 0x0000022606057981 */ /* 0x000364000c1e1520 */
.L_x_37:
[----:B------:R-:W-:Y:S05]  /*2530*/  BSYNC B1 ;  /* 0x0000000000017941 */ /* 0x000fea0003800000 */
.L_x_36:
[----:B-----5:R-:W-:Y:S01]  /*2540*/  IMAD.U32 R103, R5, 0x10000, RZ ;  /* 0x0001000005677824 */ /* 0x020fe200078e00ff */
[----:B------:R-:W-:Y:S01]  /*2550*/  ISETP.GT.AND P2, PT, R3, 0x8, P2 ;  /* 0x000000080300780c */ /* 0x000fe20001744270 */
[----:B------:R-:W-:Y:S01]  /*2560*/  IMAD.WIDE.U32 R20, R104, R112, R14 ;  /* 0x0000007068147225 */ /* 0x000fe200078e000e */
[----:B0-----:R-:W-:-:S03]  /*2570*/  PRMT R24, R5, 0x7610, R24 ;  /* 0x0000761005187816 */ /* 0x001fc60000000018 */
[----:B------:R-:W-:Y:S01]  /*2580*/  FMUL R12, R103, R90 ;  /* 0x0000005a670c7220 */ /* 0x000fe20000400000 */
[----:B------:R-:W-:Y:S01]  /*2590*/  IMAD.IADD R111, R111, 0x1, R21 ;  /* 0x000000016f6f7824 */ /* 0x000fe200078e0215 */
[----:B------:R-:W-:Y:S02]  /*25a0*/  IADD3 R108, P1, R108, R20, RZ ;  /* 0x000000146c6c7210 */ /* 0x000fe40007f3e0ff */
[----:B------:R-:W-:-:S03]  /*25b0*/  FFMA R12, R25, R23, R12 ;  /* 0x00000017190c7223 */ /* 0x000fc6000000000c */
[----:B------:R-:W-:Y:S02]  /*25c0*/  IMAD.X R13, R111, 0x1, R13, P1 ;  /* 0x000000016f0d7824 */ /* 0x000fe400008e060d */
[----:B------:R-:W-:Y:S02]  /*25d0*/  F2FP.BF16.F32.PACK_AB R12, RZ, R12 ;  /* 0x0000000cff0c723e */ /* 0x000fe400000010ff */
[----:B------:R-:W-:Y:S02]  /*25e0*/  LEA R14, P1, R108, R114, 0x1 ;  /* 0x000000726c0e7211 */ /* 0x000fe400078208ff */
[----:B------:R-:W-:Y:S02]  /*25f0*/  PRMT R21, R12, 0x7610, R21 ;  /* 0x000076100c157816 */ /* 0x000fe40000000015 */
[----:B------:R-:W-:-:S03]  /*2600*/  LEA.HI.X R15, R108, R115, R13, 0x1, P1 ;  /* 0x000000736c0f7211 */ /* 0x000fc600008f0c0d */
[----:B------:R0:W-:Y:S04]  /*2610*/  @P3 STG.E.U16 desc[UR38][R10.64+0x2], R21 ;  /* 0x000002150a003986 */ /* 0x0001e8000c101526 */
[----:B------:R-:W2:Y:S01]  /*2620*/  @P2 LDG.E.LTC128B.U16 R24, desc[UR38][R14.64] ;  /* 0x000000260e182981 */ /* 0x000ea2000c1e1520 */
[----:B------:R-:W-:Y:S01]  /*2630*/  IADD3 R20, P1, R8, R20, RZ ;  /* 0x0000001408147210 */ /* 0x000fe20007f3e0ff */
[----:B------:R-:W-:Y:S01]  /*2640*/  BSSY B1, `(.L_x_38) ;  /* 0x0000011000017945 */ /* 0x000fe20003800000 */
[----:B------:R-:W-:Y:S02]  /*2650*/  SHF.L.U64.HI R13, R91, 0x1, R92 ;  /* 0x000000015b0d7819 */ /* 0x000fe4000001025c */
[----:B------:R-:W-:Y:S01]  /*2660*/  ISETP.GT.AND P0, PT, R3, 0x8, P0 ;  /* 0x000000080300780c */ /* 0x000fe20000704270 */
[----:B0-----:R-:W-:Y:S01]  /*2670*/  IMAD.X R21, R9, 0x1, R111, P1 ;  /* 0x0000000109157824 */ /* 0x001fe200008e066f */
[----:B------:R-:W-:Y:S01]  /*2680*/  LEA R12, P1, R91, R10, 0x1 ;  /* 0x0000000a5b0c7211 */ /* 0x000fe200078208ff */
[----:B------:R-:W-:-:S04]  /*2690*/  IMAD.WIDE.U32 R20, R101, R110, R20 ;  /* 0x0000006e65147225 */ /* 0x000fc800078e0014 */
[----:B------:R-:W-:Y:S01]  /*26a0*/  IMAD.X R13, R13, 0x1, R11, P1 ;  /* 0x000000010d0d7824 */ /* 0x000fe200008e060b */
[----:B------:R-:W-:Y:S01]  /*26b0*/  LEA R8, P3, R20, R114, 0x1 ;  /* 0x0000007214087211 */ /* 0x000fe200078608ff */
[----:B------:R-:W-:-:S05]  /*26c0*/  IMAD.IADD R9, R107, 0x1, R21 ;  /* 0x000000016b097824 */ /* 0x000fca00078e0215 */
[----:B------:R-:W-:Y:S01]  /*26d0*/  LEA.HI.X R9, R20, R115, R9, 0x1, P3 ;  /* 0x0000007314097211 */ /* 0x000fe200018f0c09 */
[----:B--2---:R-:W-:-:S04]  /*26e0*/  IMAD.U32 R5, R24, 0x10000, RZ ;  /* 0x0001000018057824 */ /* 0x004fc800078e00ff */
[----:B------:R-:W-:-:S04]  /*26f0*/  FMUL R5, R5, R90 ;  /* 0x0000005a05057220 */ /* 0x000fc80000400000 */
[----:B------:R-:W-:-:S05]  /*2700*/  FFMA R5, R26, R23, R5 ;  /* 0x000000171a057223 */ /* 0x000fca0000000005 */
[----:B------:R-:W-:-:S05]  /*2710*/  F2FP.BF16.F32.PACK_AB R5, RZ, R5 ;  /* 0x00000005ff05723e */ /* 0x000fca00000010ff */
[----:B------:R0:W-:Y:S01]  /*2720*/  @P2 STG.E.U16 desc[UR38][R12.64], R5 ;  /* 0x000000050c002986 */ /* 0x0001e2000c101526 */
[----:B------:R-:W-:Y:S05]  /*2730*/  @!P0 BRA `(.L_x_39) ;  /* 0x0000000000048947 */ /* 0x000fea0003800000 */
[----:B------:R2:W5:Y:S02]  /*2740*/  LDG.E.LTC128B.U16 R24, desc[UR38][R8.64+0x2] ;  /* 0x0000022608187981 */ /* 0x000564000c1e1520 */
.L_x_39:
[----:B------:R-:W-:Y:S05]  /*2750*/  BSYNC B1 ;  /* 0x0000000000017941 */ /* 0x000fea0003800000 */
.L_x_38:
[----:B0----5:R-:W-:Y:S01]  /*2760*/  IMAD.U32 R5, R24, 0x10000, RZ ;  /* 0x0001000018057824 */ /* 0x021fe200078e00ff */
[----:B------:R-:W-:Y:S01]  /*2770*/  ISETP.GT.AND P1, PT, R4, 0x8, PT ;  /* 0x000000080400780c */ /* 0x000fe20003f24270 */
[----:B------:R-:W-:Y:S02]  /*2780*/  BSSY B1, `(.L_x_40) ;  /* 0x0000008000017945 */ /* 0x000fe40003800000 */
[----:B------:R-:W-:Y:S01]  /*2790*/  FMUL R14, R5, R90 ;  /* 0x0000005a050e7220 */ /* 0x000fe20000400000 */
[----:B------:R-:W-:-:S03]  /*27a0*/  ISETP.GT.AND P2, PT, R3, RZ, P1 ;  /* 0x000000ff0300720c */ /* 0x000fc60000f44270 */
[----:B------:R-:W-:-:S05]  /*27b0*/  FFMA R14, R27, R23, R14 ;  /* 0x000000171b0e7223 */ /* 0x000fca000000000e */
[----:B------:R-:W-:-:S05]  /*27c0*/  F2FP.BF16.F32.PACK_AB R14, RZ, R14 ;  /* 0x0000000eff0e723e */ /* 0x000fca00000010ff */
[----:B------:R0:W-:Y:S01]  /*27d0*/  @P0 STG.E.U16 desc[UR38][R12.64+0x2], R14 ;  /* 0x0000020e0c000986 */ /* 0x0001e2000c101526 */
[----:B------:R-:W-:Y:S05]  /*27e0*/  @!P2 BRA `(.L_x_41) ;  /* 0x000000000004a947 */ /* 0x000fea0003800000 */
[----:B------:R3:W5:Y:S02]  /*27f0*/  LDG.E.LTC128B.U16 R24, desc[UR38][R6.64+0x10] ;  /* 0x0000102606187981 */ /* 0x000764000c1e1520 */
.L_x_41:
[----:B------:R-:W-:Y:S05]  /*2800*/  BSYNC B1 ;  /* 0x0000000000017941 */ /* 0x000fea0003800000 */
.L_x_40:
[----:B-----5:R-:W-:Y:S01]  /*2810*/  IMAD.U32 R5, R24, 0x10000, RZ ;  /* 0x0001000018057824 */ /* 0x020fe200078e00ff */
        /* <DEDUP_REMOVED lines=9> */
.L_x_43:
[----:B------:R-:W-:Y:S05]  /*28b0*/  BSYNC B1 ;  /* 0x0000000000017941 */ /* 0x000fea0003800000 */
.L_x_42:
[----:B----45:R-:W-:Y:S01]  /*28c0*/  IMAD.U32 R5, R24, 0x10000, RZ ;  /* 0x0001000018057824 */ /* 0x030fe200078e00ff */
[----:B------:R-:W-:Y:S01]  /*28d0*/  ISETP.GT.AND P1, PT, R3, 0x8, P1 ;  /* 0x000000080300780c */ /* 0x000fe20000f24270 */
[----:B------:R-:W-:Y:S02]  /*28e0*/  BSSY B1, `(.L_x_44) ;  /* 0x0000007000017945 */ /* 0x000fe40003800000 */
[----:B0-----:R-:W-:-:S04]  /*28f0*/  FMUL R14, R5, R90 ;  /* 0x0000005a050e7220 */ /* 0x001fc80000400000 */
[----:B------:R-:W-:-:S05]  /*2900*/  FFMA R14, R29, R23, R14 ;  /* 0x000000171d0e7223 */ /* 0x000fca000000000e */
[----:B------:R-:W-:-:S05]  /*2910*/  F2FP.BF16.F32.PACK_AB R14, RZ, R14 ;  /* 0x0000000eff0e723e */ /* 0x000fca00000010ff */
[----:B------:R0:W-:Y:S01]  /*2920*/  @P3 STG.E.U16 desc[UR38][R10.64+0x12], R14 ;  /* 0x0000120e0a003986 */ /* 0x0001e2000c101526 */
[----:B------:R-:W-:Y:S05]  /*2930*/  @!P1 BRA `(.L_x_45) ;  /* 0x0000000000049947 */ /* 0x000fea0003800000 */
[----:B------:R4:W5:Y:S02]  /*2940*/  LDG.E.LTC128B.U16 R24, desc[UR38][R8.64+0x10] ;  /* 0x0000102608187981 */ /* 0x000964000c1e1520 */
.L_x_45:
[----:B------:R-:W-:Y:S05]  /*2950*/  BSYNC B1 ;  /* 0x0000000000017941 */ /* 0x000fea0003800000 */
.L_x_44:
[----:B-----5:R-:W-:Y:S01]  /*2960*/  IMAD.U32 R5, R24, 0x10000, RZ ;  /* 0x0001000018057824 */ /* 0x020fe200078e00ff */
[----:B------:R-:W-:Y:S01]  /*2970*/  ISETP.GT.AND P0, PT, R3, 0x8, P0 ;  /* 0x000000080300780c */ /* 0x000fe20000704270 */
[----:B------:R-:W-:Y:S02]  /*2980*/  BSSY B1, `(.L_x_46) ;  /* 0x0000007000017945 */ /* 0x000fe40003800000 */
[----:B------:R-:W-:-:S04]  /*2990*/  FMUL R5, R5, R90 ;  /* 0x0000005a05057220 */ /* 0x000fc80000400000 */
[----:B------:R-:W-:-:S05]  /*29a0*/  FFMA R5, R30, R23, R5 ;  /* 0x000000171e057223 */ /* 0x000fca0000000005 */
[----:B------:R-:W-:-:S05]  /*29b0*/  F2FP.BF16.F32.PACK_AB R5, RZ, R5 ;  /* 0x00000005ff05723e */ /* 0x000fca00000010ff */
[----:B------:R0:W-:Y:S01]  /*29c0*/  @P1 STG.E.U16 desc[UR38][R12.64+0x10], R5 ;  /* 0x000010050c001986 */ /* 0x0001e2000c101526 */
[----:B------:R-:W-:Y:S05]  /*29d0*/  @!P0 BRA `(.L_x_47) ;  /* 0x0000000000048947 */ /* 0x000fea0003800000 */
[----:B------:R0:W5:Y:S02]  /*29e0*/  LDG.E.LTC128B.U16 R24, desc[UR38][R8.64+0x12] ;  /* 0x0000122608187981 */ /* 0x000164000c1e1520 */
.L_x_47:
[----:B------:R-:W-:Y:S05]  /*29f0*/  BSYNC B1 ;  /* 0x0000000000017941 */ /* 0x000fea0003800000 */
.L_x_46:
        /* <DEDUP_REMOVED lines=10> */
.L_x_49:
[----:B------:R-:W-:Y:S05]  /*2aa0*/  BSYNC B1 ;  /* 0x0000000000017941 */ /* 0x000fea0003800000 */
.L_x_48:
        /* <DEDUP_REMOVED lines=10> */
.L_x_51:
[----:B------:R-:W-:Y:S05]  /*2b50*/  BSYNC B1 ;  /* 0x0000000000017941 */ /* 0x000fea0003800000 */
.L_x_50:
[----:B0----5:R-:W-:Y:S01]  /*2b60*/  IMAD.U32 R5, R24, 0x10000, RZ ;  /* 0x0001000018057824 */ /* 0x021fe200078e00ff */
        /* <DEDUP_REMOVED lines=8> */
.L_x_53:
[----:B------:R-:W-:Y:S05]  /*2bf0*/  BSYNC B1 ;  /* 0x0000000000017941 */ /* 0x000fea0003800000 */
.L_x_52:
        /* <DEDUP_REMOVED lines=9> */
.L_x_55:
[----:B------:R-:W-:Y:S05]  /*2c90*/  BSYNC B1 ;  /* 0x0000000000017941 */ /* 0x000fea0003800000 */
.L_x_54:
        /* <DEDUP_REMOVED lines=10> */
.L_x_57:
[----:B------:R-:W-:Y:S05]  /*2d40*/  BSYNC B1 ;  /* 0x0000000000017941 */ /* 0x000fea0003800000 */
.L_x_56:
        /* <DEDUP_REMOVED lines=10> */
.L_x_59:
[----:B------:R-:W-:Y:S05]  /*2df0*/  BSYNC B1 ;  /* 0x0000000000017941 */ /* 0x000fea0003800000 */
.L_x_58:
        /* <DEDUP_REMOVED lines=9> */
.L_x_61:
[----:B------:R-:W-:Y:S05]  /*2e90*/  BSYNC B1 ;  /* 0x0000000000017941 */ /* 0x000fea0003800000 */
.L_x_60:
        /* <DEDUP_REMOVED lines=9> */
.L_x_63:
[----:B------:R-:W-:Y:S05]  /*2f30*/  BSYNC B1 ;  /* 0x0000000000017941 */ /* 0x000fea0003800000 */
.L_x_62:
        /* <DEDUP_REMOVED lines=10> */
.L_x_65:
[----:B------:R-:W-:Y:S05]  /*2fe0*/  BSYNC B1 ;  /* 0x0000000000017941 */ /* 0x000fea0003800000 */
.L_x_64:
        /* <DEDUP_REMOVED lines=10> */
.L_x_67:
[----:B------:R-:W-:Y:S05]  /*3090*/  BSYNC B1 ;  /* 0x0000000000017941 */ /* 0x000fea0003800000 */
.L_x_66:
        /* <DEDUP_REMOVED lines=9> */
.L_x_69:
[----:B------:R-:W-:Y:S05]  /*3130*/  BSYNC B1 ;  /* 0x0000000000017941 */ /* 0x000fea0003800000 */
.L_x_68:
        /* <DEDUP_REMOVED lines=9> */
.L_x_71:
[----:B------:R-:W-:Y:S05]  /*31d0*/  BSYNC B1 ;  /* 0x0000000000017941 */ /* 0x000fea0003800000 */
.L_x_70:
        /* <DEDUP_REMOVED lines=10> */
.L_x_73:
[----:B------:R-:W-:Y:S05]  /*3280*/  BSYNC B1 ;  /* 0x0000000000017941 */ /* 0x000fea0003800000 */
.L_x_72:
        /* <DEDUP_REMOVED lines=10> */
.L_x_75:
[----:B------:R-:W-:Y:S05]  /*3330*/  BSYNC B1 ;  /* 0x0000000000017941 */ /* 0x000fea0003800000 */
.L_x_74:
        /* <DEDUP_REMOVED lines=9> */
.L_x_77:
[----:B------:R-:W-:Y:S05]  /*33d0*/  BSYNC B1 ;  /* 0x0000000000017941 */ /* 0x000fea0003800000 */
.L_x_76:
        /* <DEDUP_REMOVED lines=9> */
.L_x_79:
[----:B------:R-:W-:Y:S05]  /*3470*/  BSYNC B1 ;  /* 0x0000000000017941 */ /* 0x000fea0003800000 */
.L_x_78:
        /* <DEDUP_REMOVED lines=10> */
.L_x_81:
[----:B------:R-:W-:Y:S05]  /*3520*/  BSYNC B1 ;  /* 0x0000000000017941 */ /* 0x000fea0003800000 */
.L_x_80:
        /* <DEDUP_REMOVED lines=10> */
.L_x_83:
[----:B------:R-:W-:Y:S05]  /*35d0*/  BSYNC B1 ;  /* 0x0000000000017941 */ /* 0x000fea0003800000 */
.L_x_82:
        /* <DEDUP_REMOVED lines=9> */
.L_x_85:
[----:B------:R-:W-:Y:S05]  /*3670*/  BSYNC B1 ;  /* 0x0000000000017941 */ /* 0x000fea0003800000 */
.L_x_84:
        /* <DEDUP_REMOVED lines=9> */
.L_x_87:
[----:B------:R-:W-:Y:S05]  /*3710*/  BSYNC B1 ;  /* 0x0000000000017941 */ /* 0x000fea0003800000 */
.L_x_86:
        /* <DEDUP_REMOVED lines=10> */
.L_x_89:
[----:B------:R-:W-:Y:S05]  /*37c0*/  BSYNC B1 ;  /* 0x0000000000017941 */ /* 0x000fea0003800000 */
.L_x_88:
        /* <DEDUP_REMOVED lines=10> */
.L_x_91:
[----:B------:R-:W-:Y:S05]  /*3870*/  BSYNC B1 ;  /* 0x0000000000017941 */ /* 0x000fea0003800000 */
.L_x_90:
        /* <DEDUP_REMOVED lines=9> */
.L_x_93:
[----:B------:R-:W-:Y:S05]  /*3910*/  BSYNC B1 ;  /* 0x0000000000017941 */ /* 0x000fea0003800000 */
.L_x_92:
        /* <DEDUP_REMOVED lines=9> */
.L_x_95:
[----:B------:R-:W-:Y:S05]  /*39b0*/  BSYNC B1 ;  /* 0x0000000000017941 */ /* 0x000fea0003800000 */
.L_x_94:
        /* <DEDUP_REMOVED lines=10> */
.L_x_97:
[----:B------:R-:W-:Y:S05]  /*3a60*/  BSYNC B1 ;  /* 0x0000000000017941 */ /* 0x000fea0003800000 */
.L_x_96:
        /* <DEDUP_REMOVED lines=10> */
.L_x_99:
[----:B------:R-:W-:Y:S05]  /*3b10*/  BSYNC B1 ;  /* 0x0000000000017941 */ /* 0x000fea0003800000 */
.L_x_98:
        /* <DEDUP_REMOVED lines=9> */
.L_x_101:
[----:B------:R-:W-:Y:S05]  /*3bb0*/  BSYNC B1 ;  /* 0x0000000000017941 */ /* 0x000fea0003800000 */
.L_x_100:
        /* <DEDUP_REMOVED lines=9> */
.L_x_103:
[----:B------:R-:W-:Y:S05]  /*3c50*/  BSYNC B1 ;  /* 0x0000000000017941 */ /* 0x000fea0003800000 */
.L_x_102:
        /* <DEDUP_REMOVED lines=10> */
.L_x_105:
[----:B------:R-:W-:Y:S05]  /*3d00*/  BSYNC B1 ;  /* 0x0000000000017941 */ /* 0x000fea0003800000 */
.L_x_104:
        /* <DEDUP_REMOVED lines=10> */
.L_x_107:
[----:B------:R-:W-:Y:S05]  /*3db0*/  BSYNC B1 ;  /* 0x0000000000017941 */ /* 0x000fea0003800000 */
.L_x_106:
        /* <DEDUP_REMOVED lines=9> */
.L_x_109:
[----:B------:R-:W-:Y:S05]  /*3e50*/  BSYNC B1 ;  /* 0x0000000000017941 */ /* 0x000fea0003800000 */
.L_x_108:
        /* <DEDUP_REMOVED lines=9> */
.L_x_111:
[----:B------:R-:W-:Y:S05]  /*3ef0*/  BSYNC B1 ;  /* 0x0000000000017941 */ /* 0x000fea0003800000 */
.L_x_110:
        /* <DEDUP_REMOVED lines=10> */
.L_x_113:
[----:B------:R-:W-:Y:S05]  /*3fa0*/  BSYNC B1 ;  /* 0x0000000000017941 */ /* 0x000fea0003800000 */
.L_x_112:
        /* <DEDUP_REMOVED lines=10> */
.L_x_115:
[----:B------:R-:W-:Y:S05]  /*4050*/  BSYNC B1 ;  /* 0x0000000000017941 */ /* 0x000fea0003800000 */
.L_x_114:
        /* <DEDUP_REMOVED lines=9> */
.L_x_117:
[----:B------:R-:W-:Y:S05]  /*40f0*/  BSYNC B1 ;  /* 0x0000000000017941 */ /* 0x000fea0003800000 */
.L_x_116:
        /* <DEDUP_REMOVED lines=9> */
.L_x_119:
[----:B------:R-:W-:Y:S05]  /*4190*/  BSYNC B1 ;  /* 0x0000000000017941 */ /* 0x000fea0003800000 */
.L_x_118:
        /* <DEDUP_REMOVED lines=10> */
.L_x_121:
[----:B------:R-:W-:Y:S05]  /*4240*/  BSYNC B1 ;  /* 0x0000000000017941 */ /* 0x000fea0003800000 */
.L_x_120:
        /* <DEDUP_REMOVED lines=10> */
.L_x_123:
[----:B------:R-:W-:Y:S05]  /*42f0*/  BSYNC B1 ;  /* 0x0000000000017941 */ /* 0x000fea0003800000 */
.L_x_122:
        /* <DEDUP_REMOVED lines=9> */
.L_x_125:
[----:B------:R-:W-:Y:S05]  /*4390*/  BSYNC B1 ;  /* 0x0000000000017941 */ /* 0x000fea0003800000 */
.L_x_124:
        /* <DEDUP_REMOVED lines=9> */
.L_x_127:
[----:B------:R-:W-:Y:S05]  /*4430*/  BSYNC B1 ;  /* 0x0000000000017941 */ /* 0x000fea0003800000 */
.L_x_126:
        /* <DEDUP_REMOVED lines=10> */
.L_x_129:
[----:B------:R-:W-:Y:S05]  /*44e0*/  BSYNC B1 ;  /* 0x0000000000017941 */ /* 0x000fea0003800000 */
.L_x_128:
        /* <DEDUP_REMOVED lines=10> */
.L_x_131:
[----:B------:R-:W-:Y:S05]  /*4590*/  BSYNC B1 ;  /* 0x0000000000017941 */ /* 0x000fea0003800000 */
.L_x_130:
        /* <DEDUP_REMOVED lines=9> */
.L_x_133:
[----:B------:R-:W-:Y:S05]  /*4630*/  BSYNC B1 ;  /* 0x0000000000017941 */ /* 0x000fea0003800000 */
.L_x_132:
        /* <DEDUP_REMOVED lines=9> */
.L_x_135:
[----:B------:R-:W-:Y:S05]  /*46d0*/  BSYNC B1 ;  /* 0x0000000000017941 */ /* 0x000fea0003800000 */
.L_x_134:
        /* <DEDUP_REMOVED lines=10> */
.L_x_137:
[----:B------:R-:W-:Y:S05]  /*4780*/  BSYNC B1 ;  /* 0x0000000000017941 */ /* 0x000fea0003800000 */
.L_x_136:
        /* <DEDUP_REMOVED lines=10> */
.L_x_139:
[----:B------:R-:W-:Y:S05]  /*4830*/  BSYNC B1 ;  /* 0x0000000000017941 */ /* 0x000fea0003800000 */
.L_x_138:
        /* <DEDUP_REMOVED lines=9> */
.L_x_141:
[----:B------:R-:W-:Y:S05]  /*48d0*/  BSYNC B1 ;  /* 0x0000000000017941 */ /* 0x000fea0003800000 */
.L_x_140:
        /* <DEDUP_REMOVED lines=9> */
.L_x_143:
[----:B------:R-:W-:Y:S05]  /*4970*/  BSYNC B1 ;  /* 0x0000000000017941 */ /* 0x000fea0003800000 */
.L_x_142:
        /* <DEDUP_REMOVED lines=10> */
.L_x_145:
[----:B------:R-:W-:Y:S05]  /*4a20*/  BSYNC B1 ;  /* 0x0000000000017941 */ /* 0x000fea0003800000 */
.L_x_144:
        /* <DEDUP_REMOVED lines=10> */
.L_x_147:
[----:B------:R-:W-:Y:S05]  /*4ad0*/  BSYNC B1 ;  /* 0x0000000000017941 */ /* 0x000fea0003800000 */
.L_x_146:
        /* <DEDUP_REMOVED lines=9> */
.L_x_149:
[----:B------:R-:W-:Y:S05]  /*4b70*/  BSYNC B1 ;  /* 0x0000000000017941 */ /* 0x000fea0003800000 */
.L_x_148:
        /* <DEDUP_REMOVED lines=9> */
.L_x_151:
[----:B------:R-:W-:Y:S05]  /*4c10*/  BSYNC B1 ;  /* 0x0000000000017941 */ /* 0x000fea0003800000 */
.L_x_150:
        /* <DEDUP_REMOVED lines=10> */
.L_x_153:
[----:B------:R-:W-:Y:S05]  /*4cc0*/  BSYNC B1 ;  /* 0x0000000000017941 */ /* 0x000fea0003800000 */
.L_x_152:
[----:B-----5:R-:W-:Y:S01]  /*4cd0*/  IMAD.U32 R5, R24, 0x10000, RZ ;  /* 0x0001000018057824 */ /* 0x020fe200078e00ff */
[----:B------:R-:W-:Y:S01]  /*4ce0*/  ISETP.GT.AND P0, PT, R4, 0x79, PT ;  /* 0x000000790400780c */ /* 0x000fe20003f04270 */
[----:B------:R-:W-:Y:S01]  /*4cf0*/  @P2 IMAD.MOV.U32 R4, RZ, RZ, R10 ;  /* 0x000000ffff042224 */ /* 0x000fe200078e000a */
[----:B------:R-:W-:Y:S01]  /*4d00*/  BSSY B1, `(.L_x_154) ;  /* 0x000000a000017945 */ /* 0x000fe20003800000 */
[----:B------:R-:W-:Y:S01]  /*4d10*/  FMUL R5, R5, R90 ;  /* 0x0000005a05057220 */ /* 0x000fe20000400000 */
[----:B------:R-:W-:-:S03]  /*4d20*/  ISETP.GT.AND P3, PT, R3, RZ, P0 ;  /* 0x000000ff0300720c */ /* 0x000fc60000764270 */
[----:B------:R-:W-:-:S05]  /*4d30*/  FFMA R5, R84, R23, R5 ;  /* 0x0000001754057223 */ /* 0x000fca0000000005 */
[----:B------:R-:W-:-:S04]  /*4d40*/  F2FP.BF16.F32.PACK_AB R5, RZ, R5 ;  /* 0x00000005ff05723e */ /* 0x000fc800000010ff */
[----:B0-----:R-:W-:Y:S01]  /*4d50*/  PRMT R14, R5, 0x7610, R14 ;  /* 0x00007610050e7816 */ /* 0x001fe2000000000e */
[----:B------:R-:W-:-:S05]  /*4d60*/  @P2 IMAD.MOV.U32 R5, RZ, RZ, R11 ;  /* 0x000000ffff052224 */ /* 0x000fca00078e000b */
[----:B------:R0:W-:Y:S01]  /*4d70*/  @P2 STG.E.U16 desc[UR38][R4.64+0xf0], R14 ;  /* 0x0000f00e04002986 */ /* 0x0001e2000c101526 */
[----:B------:R-:W-:Y:S05]  /*4d80*/  @!P3 BRA `(.L_x_155) ;  /* 0x000000000004b947 */ /* 0x000fea0003800000 */
[----:B------:R0:W5:Y:S02]  /*4d90*/  LDG.E.LTC128B.U16 R24, desc[UR38][R6.64+0xf2] ;  /* 0x0000f22606187981 */ /* 0x000164000c1e1520 */
.L_x_155:
[----:B------:R-:W-:Y:S05]  /*4da0*/  BSYNC B1 ;  /* 0x0000000000017941 */ /* 0x000fea0003800000 */
.L_x_154:
        /* <DEDUP_REMOVED lines=9> */
.L_x_157:
[----:B------:R-:W-:Y:S05]  /*4e40*/  BSYNC B1 ;  /* 0x0000000000017941 */ /* 0x000fea0003800000 */
.L_x_156:
[----:B-----5:R-:W-:Y:S01]  /*4e50*/  IMAD.U32 R5, R24, 0x10000, RZ ;  /* 0x0001000018057824 */ /* 0x020fe200078e00ff */
[----:B------:R-:W-:Y:S01]  /*4e60*/  ISETP.GT.AND P0, PT, R3, 0x8, P0 ;  /* 0x000000080300780c */ /* 0x000fe20000704270 */
[----:B0-----:R-:W-:Y:S01]  /*4e70*/  @P1 IMAD.MOV.U32 R4, RZ, RZ, R12 ;  /* 0x000000ffff041224 */ /* 0x001fe200078e000c */
[----:B------:R-:W-:Y:S01]  /*4e80*/  BSSY B1, `(.L_x_158) ;  /* 0x0000009000017945 */ /* 0x000fe20003800000 */
[----:B------:R-:W-:-:S04]  /*4e90*/  FMUL R5, R5, R90 ;  /* 0x0000005a05057220 */ /* 0x000fc80000400000 */
[----:B------:R-:W-:-:S05]  /*4ea0*/  FFMA R5, R86, R23, R5 ;  /* 0x0000001756057223 */ /* 0x000fca0000000005 */
[----:B------:R-:W-:-:S04]  /*4eb0*/  F2FP.BF16.F32.PACK_AB R5, RZ, R5 ;  /* 0x00000005ff05723e */ /* 0x000fc800000010ff */
[----:B-1-3--:R-:W-:Y:S01]  /*4ec0*/  PRMT R6, R5, 0x7610, R6 ;  /* 0x0000761005067816 */ /* 0x00afe20000000006 */
[----:B------:R-:W-:-:S05]  /*4ed0*/  @P1 IMAD.MOV.U32 R5, RZ, RZ, R13 ;  /* 0x000000ffff051224 */ /* 0x000fca00078e000d */
[----:B------:R0:W-:Y:S01]  /*4ee0*/  @P1 STG.E.U16 desc[UR38][R4.64+0xf0], R6 ;  /* 0x0000f00604001986 */ /* 0x0001e2000c101526 */
[----:B------:R-:W-:Y:S05]  /*4ef0*/  @!P0 BRA `(.L_x_159) ;  /* 0x0000000000048947 */ /* 0x000fea0003800000 */
[----:B------:R1:W5:Y:S02]  /*4f00*/  LDG.E.LTC128B.U16 R24, desc[UR38][R8.64+0xf2] ;  /* 0x0000f22608187981 */ /* 0x000364000c1e1520 */
.L_x_159:
[----:B------:R-:W-:Y:S05]  /*4f10*/  BSYNC B1 ;  /* 0x0000000000017941 */ /* 0x000fea0003800000 */
.L_x_158:
[----:B------:R-:W-:Y:S05]  /*4f20*/  @!P0 BRA `(.L_x_160) ;  /* 0x0000001000e88947 */ /* 0x000fea0003800000 */
[----:B-----5:R-:W-:-:S04]  /*4f30*/  IMAD.U32 R3, R24, 0x10000, RZ ;  /* 0x0001000018037824 */ /* 0x020fc800078e00ff */
[----:B0-----:R-:W-:-:S04]  /*4f40*/  FMUL R4, R3, R90 ;  /* 0x0000005a03047220 */ /* 0x001fc80000400000 */
[----:B------:R-:W-:-:S05]  /*4f50*/  FFMA R4, R87, R23, R4 ;  /* 0x0000001757047223 */ /* 0x000fca0000000004 */
[----:B------:R-:W-:-:S05]  /*4f60*/  F2FP.BF16.F32.PACK_AB R4, RZ, R4 ;  /* 0x00000004ff04723e */ /* 0x000fca00000010ff */
[----:B------:R3:W-:Y:S01]  /*4f70*/  STG.E.U16 desc[UR38][R12.64+0xf2], R4 ;  /* 0x0000f2040c007986 */ /* 0x0007e2000c101526 */
[----:B------:R-:W-:Y:S05]  /*4f80*/  BRA `(.L_x_160) ;  /* 0x0000001000d07947 */ /* 0x000fea0003800000 */
.L_x_35:
[----:B------:R-:W-:Y:S01]  /*4f90*/  ISETP.GT.AND P3, PT, R4, 0x1, PT ;  /* 0x000000010400780c */ /* 0x000fe20003f64270 */
[----:B------:R-:W-:Y:S01]  /*4fa0*/  ULDC.64 UR4, c[0x0][0x5c0] ;  /* 0x0001700000047ab9 */ /* 0x000fe20000000a00 */
[-C--:B------:R-:W-:Y:S01]  /*4fb0*/  FMUL R24, R24, R23.reuse ;  /* 0x0000001718187220 */ /* 0x080fe20000400000 */
[----:B------:R-:W-:Y:S01]  /*4fc0*/  LEA R6, P4, R106, UR4, 0x1 ;  /* 0x000000046a067c11 */ /* 0x000fe2000f8808ff */
[-C--:B------:R-:W-:Y:S01]  /*4fd0*/  FMUL R25, R25, R23.reuse ;  /* 0x0000001719197220 */ /* 0x080fe20000400000 */
[----:B------:R-:W-:Y:S01]  /*4fe0*/  ISETP.GT.AND P0, PT, R3, RZ, P3 ;  /* 0x000000ff0300720c */ /* 0x000fe20001f04270 */
[-C--:B------:R-:W-:Y:S01]  /*4ff0*/  FMUL R26, R26, R23.reuse ;  /* 0x000000171a1a7220 */ /* 0x080fe20000400000 */
[----:B------:R-:W-:Y:S01]  /*5000*/  F2FP.BF16.F32.PACK_AB R24, RZ, R24 ;  /* 0x00000018ff18723e */ /* 0x000fe200000010ff */
[-C--:B------:R-:W-:Y:S01]  /*5010*/  FMUL R27, R27, R23.reuse ;  /* 0x000000171b1b7220 */ /* 0x080fe20000400000 */
[----:B------:R-:W-:Y:S01]  /*5020*/  LEA.HI.X R7, R106, UR5, R103, 0x1, P4 ;  /* 0x000000056a077c11 */ /* 0x000fe2000a0f0c67 */
[----:B------:R-:W-:Y:S01]  /*5030*/  FMUL R28, R28, R23 ;  /* 0x000000171c1c7220 */ /* 0x000fe20000400000 */
[----:B------:R-:W-:Y:S01]  /*5040*/  F2FP.BF16.F32.PACK_AB R25, RZ, R25 ;  /* 0x00000019ff19723e */ /* 0x000fe200000010ff */
[-C--:B------:R-:W-:Y:S01]  /*5050*/  FMUL R29, R29, R23.reuse ;  /* 0x000000171d1d7220 */ /* 0x080fe20000400000 */
[----:B------:R-:W-:Y:S01]  /*5060*/  ISETP.GT.AND P2, PT, R3, 0x8, P2 ;  /* 0x000000080300780c */ /* 0x000fe20001744270 */
[----:B------:R-:W-:Y:S01]  /*5070*/  @P1 STG.E.U16 desc[UR38][R6.64], R24 ;  /* 0x0000001806001986 */ /* 0x000fe2000c101526 */
[----:B------:R-:W-:Y:S01]  /*5080*/  ISETP.GT.AND P1, PT, R4, 0x8, PT ;  /* 0x000000080400780c */ /* 0x000fe20003f24270 */
[-C--:B------:R-:W-:Y:S01]  /*5090*/  FMUL R30, R30, R23.reuse ;  /* 0x000000171e1e7220 */ /* 0x080fe20000400000 */
[C---:B------:R-:W-:Y:S01]  /*50a0*/  SHF.L.U64.HI R5, R91.reuse, 0x1, R92 ;  /* 0x000000015b057819 */ /* 0x040fe2000001025c */
[----:B------:R-:W-:Y:S01]  /*50b0*/  @P0 STG.E.U16 desc[UR38][R6.64+0x2], R25 ;  /* 0x0000021906000986 */ /* 0x000fe2000c101526 */
[----:B------:R-:W-:Y:S01]  /*50c0*/  LEA R8, P5, R91, R6, 0x1 ;  /* 0x000000065b087211 */ /* 0x000fe200078a08ff */
[-C--:B------:R-:W-:Y:S01]  /*50d0*/  FMUL R31, R31, R23.reuse ;  /* 0x000000171f1f7220 */ /* 0x080fe20000400000 */
[----:B------:R-:W-:Y:S01]  /*50e0*/  ISETP.GT.AND P3, PT, R3, 0x8, P3 ;  /* 0x000000080300780c */ /* 0x000fe20001f64270 */
[-C--:B------:R-:W-:Y:S01]  /*50f0*/  FMUL R32, R32, R23.reuse ;  /* 0x0000001720207220 */ /* 0x080fe20000400000 */
[----:B------:R-:W-:Y:S01]  /*5100*/  ISETP.GT.AND P0, PT, R4, 0x9, PT ;  /* 0x000000090400780c */ /* 0x000fe20003f04270 */
[----:B------:R-:W-:Y:S01]  /*5110*/  IMAD.X R9, R5, 0x1, R7, P5 ;  /* 0x0000000105097824 */ /* 0x000fe200028e0607 */
[----:B------:R-:W-:Y:S01]  /*5120*/  ISETP.GT.AND P4, PT, R3, RZ, P1 ;  /* 0x000000ff0300720c */ /* 0x000fe20000f84270 */
[-C--:B------:R-:W-:Y:S01]  /*5130*/  FMUL R33, R33, R23.reuse ;  /* 0x0000001721217220 */ /* 0x080fe20000400000 */
[----:B------:R-:W-:Y:S01]  /*5140*/  F2FP.BF16.F32.PACK_AB R26, RZ, R26 ;  /* 0x0000001aff1a723e */ /* 0x000fe200000010ff */
[-C--:B------:R-:W-:Y:S01]  /*5150*/  FMUL R34, R34, R23.reuse ;  /* 0x0000001722227220 */ /* 0x080fe20000400000 */
[----:B------:R-:W-:Y:S01]  /*5160*/  ISETP.GT.AND P5, PT, R3, RZ, P0 ;  /* 0x000000ff0300720c */ /* 0x000fe200007a4270 */
[----:B------:R-:W-:Y:S01]  /*5170*/  FMUL R35, R35, R23 ;  /* 0x0000001723237220 */ /* 0x000fe20000400000 */
[----:B------:R-:W-:Y:S01]  /*5180*/  F2FP.BF16.F32.PACK_AB R27, RZ, R27 ;  /* 0x0000001bff1b723e */ /* 0x000fe200000010ff */
[----:B------:R-:W-:Y:S01]  /*5190*/  @P2 STG.E.U16 desc[UR38][R8.64], R26 ;  /* 0x0000001a08002986 */ /* 0x000fe2000c101526 */
[----:B------:R-:W-:Y:S01]  /*51a0*/  F2FP.BF16.F32.PACK_AB R28, RZ, R28 ;  /* 0x0000001cff1c723e */ /* 0x000fe200000010ff */
[-C--:B------:R-:W-:Y:S01]  /*51b0*/  FMUL R36, R36, R23.reuse ;  /* 0x0000001724247220 */ /* 0x080fe20000400000 */
[----:B------:R-:W-:Y:S01]  /*51c0*/  ISETP.GT.AND P2, PT, R3, 0x8, P1 ;  /* 0x000000080300780c */ /* 0x000fe20000f44270 */
[----:B------:R-:W-:Y:S01]  /*51d0*/  @P3 STG.E.U16 desc[UR38][R8.64+0x2], R27 ;  /* 0x0000021b08003986 */ /* 0x000fe2000c101526 */
[----:B------:R-:W-:Y:S01]  /*51e0*/  ISETP.GT.AND P1, PT, R4, 0x10, PT ;  /* 0x000000100400780c */ /* 0x000fe20003f24270 */
[----:B------:R-:W-:Y:S01]  /*51f0*/  FMUL R37, R37, R23 ;  /* 0x0000001725257220 */ /* 0x000fe20000400000 */
[----:B------:R-:W-:Y:S01]  /*5200*/  F2FP.BF16.F32.PACK_AB R29, RZ, R29 ;  /* 0x0000001dff1d723e */ /* 0x000fe200000010ff */
[----:B------:R-:W-:Y:S01]  /*5210*/  @P4 STG.E.U16 desc[UR38][R6.64+0x10], R28 ;  /* 0x0000101c06004986 */ /* 0x000fe2000c101526 */
[C---:B------:R-:W-:Y:S01]  /*5220*/  ISETP.GT.AND P3, PT, R3.reuse, 0x8, P0 ;  /* 0x000000080300780c */ /* 0x040fe20000764270 */
[-C--:B------:R-:W-:Y:S01]  /*5230*/  FMUL R38, R38, R23.reuse ;  /* 0x0000001726267220 */ /* 0x080fe20000400000 */
[----:B------:R-:W-:Y:S01]  /*5240*/  ISETP.GT.AND P0, PT, R4, 0x11, PT ;  /* 0x000000110400780c */ /* 0x000fe20003f04270 */
[----:B------:R-:W-:Y:S01]  /*5250*/  @P5 STG.E.U16 desc[UR38][R6.64+0x12], R29 ;  /* 0x0000121d06005986 */ /* 0x000fe2000c101526 */
        /* <DEDUP_REMOVED lines=161> */
[----:B------:R-:W-:Y:S01]  /*5c70*/  FMUL R87, R87, R23 ;  /* 0x0000001757577220 */ /* 0x000fe20000400000 */
[----:B------:R-:W-:-:S02]  /*5c80*/  F2FP.BF16.F32.PACK_AB R62, RZ, R62 ;  /* 0x0000003eff3e723e */ /* 0x000fc400000010ff */
[C---:B------:R-:W-:Y:S02]  /*5c90*/  ISETP.GT.AND P5, PT, R3.reuse, RZ, P0 ;  /* 0x000000ff0300720c */ /* 0x040fe400007a4270 */
[----:B------:R-:W-:Y:S01]  /*5ca0*/  F2FP.BF16.F32.PACK_AB R63, RZ, R63 ;  /* 0x0000003fff3f723e */ /* 0x000fe200000010ff */
[----:B------:R-:W-:Y:S01]  /*5cb0*/  @P2 STG.E.U16 desc[UR38][R8.64+0x90], R62 ;  /* 0x0000903e08002986 */ /* 0x000fe2000c101526 */
[----:B------:R-:W-:Y:S02]  /*5cc0*/  F2FP.BF16.F32.PACK_AB R64, RZ, R64 ;  /* 0x00000040ff40723e */ /* 0x000fe400000010ff */
[C---:B------:R-:W-:Y:S01]  /*5cd0*/  ISETP.GT.AND P2, PT, R3.reuse, 0x8, P1 ;  /* 0x000000080300780c */ /* 0x040fe20000f44270 */
[----:B------:R-:W-:Y:S01]  /*5ce0*/  @P3 STG.E.U16 desc[UR38][R8.64+0x92], R63 ;  /* 0x0000923f08003986 */ /* 0x000fe2000c101526 */
[----:B------:R-:W-:Y:S02]  /*5cf0*/  ISETP.GT.AND P1, PT, R4, 0x58, PT ;  /* 0x000000580400780c */ /* 0x000fe40003f24270 */
[----:B------:R-:W-:Y:S01]  /*5d00*/  F2FP.BF16.F32.PACK_AB R65, RZ, R65 ;  /* 0x00000041ff41723e */ /* 0x000fe200000010ff */
[----:B------:R-:W-:Y:S01]  /*5d10*/  @P4 STG.E.U16 desc[UR38][R6.64+0xa0], R64 ;  /* 0x0000a04006004986 */ /* 0x000fe2000c101526 */
[----:B------:R-:W-:-:S02]  /*5d20*/  ISETP.GT.AND P3, PT, R3, 0x8, P0 ;  /* 0x000000080300780c */ /* 0x000fc40000764270 */
[----:B------:R-:W-:Y:S01]  /*5d30*/  ISETP.GT.AND P0, PT, R4, 0x59, PT ;  /* 0x000000590400780c */ /* 0x000fe20003f04270 */
[----:B------:R-:W-:Y:S01]  /*5d40*/  @P5 STG.E.U16 desc[UR38][R6.64+0xa2], R65 ;  /* 0x0000a24106005986 */ /* 0x000fe2000c101526 */
[C---:B------:R-:W-:Y:S02]  /*5d50*/  ISETP.GT.AND P4, PT, R3.reuse, RZ, P1 ;  /* 0x000000ff0300720c */ /* 0x040fe40000f84270 */
[----:B------:R-:W-:Y:S02]  /*5d60*/  F2FP.BF16.F32.PACK_AB R66, RZ, R66 ;  /* 0x00000042ff42723e */ /* 0x000fe400000010ff */
[----:B------:R-:W-:Y:S02]  /*5d70*/  ISETP.GT.AND P5, PT, R3, RZ, P0 ;  /* 0x000000ff0300720c */ /* 0x000fe400007a4270 */
[----:B------:R-:W-:Y:S01]  /*5d80*/  F2FP.BF16.F32.PACK_AB R67, RZ, R67 ;  /* 0x00000043ff43723e */ /* 0x000fe200000010ff */
[----:B------:R-:W-:Y:S01]  /*5d90*/  @P2 STG.E.U16 desc[UR38][R8.64+0xa0], R66 ;  /* 0x0000a04208002986 */ /* 0x000fe2000c101526 */
[----:B------:R-:W-:-:S02]  /*5da0*/  F2FP.BF16.F32.PACK_AB R68, RZ, R68 ;  /* 0x00000044ff44723e */ /* 0x000fc400000010ff */
[C---:B------:R-:W-:Y:S01]  /*5db0*/  ISETP.GT.AND P2, PT, R3.reuse, 0x8, P1 ;  /* 0x000000080300780c */ /* 0x040fe20000f44270 */
[----:B------:R-:W-:Y:S01]  /*5dc0*/  @P3 STG.E.U16 desc[UR38][R8.64+0xa2], R67 ;  /* 0x0000a24308003986 */ /* 0x000fe2000c101526 */
[C---:B------:R-:W-:Y:S02]  /*5dd0*/  ISETP.GT.AND P1, PT, R4.reuse, 0x60, PT ;  /* 0x000000600400780c */ /* 0x040fe40003f24270 */
[----:B------:R-:W-:Y:S01]  /*5de0*/  F2FP.BF16.F32.PACK_AB R69, RZ, R69 ;  /* 0x00000045ff45723e */ /* 0x000fe200000010ff */
[----:B------:R-:W-:Y:S01]  /*5df0*/  @P4 STG.E.U16 desc[UR38][R6.64+0xb0], R68 ;  /* 0x0000b04406004986 */ /* 0x000fe2000c101526 */
[C---:B------:R-:W-:Y:S02]  /*5e00*/  ISETP.GT.AND P3, PT, R3.reuse, 0x8, P0 ;  /* 0x000000080300780c */ /* 0x040fe40000764270 */
[----:B------:R-:W-:Y:S01]  /*5e10*/  ISETP.GT.AND P0, PT, R4, 0x61, PT ;  /* 0x000000610400780c */ /* 0x000fe20003f04270 */
[----:B------:R-:W-:Y:S01]  /*5e20*/  @P5 STG.E.U16 desc[UR38][R6.64+0xb2], R69 ;  /* 0x0000b24506005986 */ /* 0x000fe2000c101526 */
[----:B------:R-:W-:-:S02]  /*5e30*/  ISETP.GT.AND P4, PT, R3, RZ, P1 ;  /* 0x000000ff0300720c */ /* 0x000fc40000f84270 */
[C---:B------:R-:W-:Y:S02]  /*5e40*/  ISETP.GT.AND P5, PT, R3.reuse, RZ, P0 ;  /* 0x000000ff0300720c */ /* 0x040fe400007a4270 */
[----:B------:R-:W-:Y:S02]  /*5e50*/  F2FP.BF16.F32.PACK_AB R70, RZ, R70 ;  /* 0x00000046ff46723e */ /* 0x000fe400000010ff */
[----:B------:R-:W-:Y:S02]  /*5e60*/  F2FP.BF16.F32.PACK_AB R71, RZ, R71 ;  /* 0x00000047ff47723e */ /* 0x000fe400000010ff */
[----:B------:R-:W-:Y:S01]  /*5e70*/  F2FP.BF16.F32.PACK_AB R72, RZ, R72 ;  /* 0x00000048ff48723e */ /* 0x000fe200000010ff */
[----:B------:R-:W-:Y:S01]  /*5e80*/  @P2 STG.E.U16 desc[UR38][R8.64+0xb0], R70 ;  /* 0x0000b04608002986 */ /* 0x000fe2000c101526 */
[----:B------:R-:W-:Y:S02]  /*5e90*/  F2FP.BF16.F32.PACK_AB R73, RZ, R73 ;  /* 0x00000049ff49723e */ /* 0x000fe400000010ff */
[C---:B------:R-:W-:Y:S01]  /*5ea0*/  ISETP.GT.AND P1, PT, R3.reuse, 0x8, P1 ;  /* 0x000000080300780c */ /* 0x040fe20000f24270 */
[----:B------:R-:W-:Y:S01]  /*5eb0*/  @P3 STG.E.U16 desc[UR38][R8.64+0xb2], R71 ;  /* 0x0000b24708003986 */ /* 0x000fe2000c101526 */
[----:B------:R-:W-:-:S02]  /*5ec0*/  ISETP.GT.AND P2, PT, R3, 0x8, P0 ;  /* 0x000000080300780c */ /* 0x000fc40000744270 */
[C---:B------:R-:W-:Y:S01]  /*5ed0*/  ISETP.GT.AND P0, PT, R4.reuse, 0x69, PT ;  /* 0x000000690400780c */ /* 0x040fe20003f04270 */
[----:B------:R-:W-:Y:S01]  /*5ee0*/  @P4 STG.E.U16 desc[UR38][R6.64+0xc0], R72 ;  /* 0x0000c04806004986 */ /* 0x000fe2000c101526 */
[----:B------:R-:W-:Y:S02]  /*5ef0*/  ISETP.GT.AND P4, PT, R4, 0x68, PT ;  /* 0x000000680400780c */ /* 0x000fe40003f84270 */
[----:B------:R-:W-:Y:S01]  /*5f00*/  F2FP.BF16.F32.PACK_AB R74, RZ, R74 ;  /* 0x0000004aff4a723e */ /* 0x000fe200000010ff */
[----:B------:R-:W-:Y:S01]  /*5f10*/  @P5 STG.E.U16 desc[UR38][R6.64+0xc2], R73 ;  /* 0x0000c24906005986 */ /* 0x000fe2000c101526 */
[C---:B------:R-:W-:Y:S02]  /*5f20*/  ISETP.GT.AND P5, PT, R3.reuse, RZ, P4 ;  /* 0x000000ff0300720c */ /* 0x040fe400027a4270 */
[----:B------:R-:W-:Y:S01]  /*5f30*/  ISETP.GT.AND P3, PT, R3, RZ, P0 ;  /* 0x000000ff0300720c */ /* 0x000fe20000764270 */
[----:B------:R-:W-:Y:S01]  /*5f40*/  @P1 STG.E.U16 desc[UR38][R8.64+0xc0], R74 ;  /* 0x0000c04a08001986 */ /* 0x000fe2000c101526 */
[----:B------:R-:W-:-:S02]  /*5f50*/  F2FP.BF16.F32.PACK_AB R75, RZ, R75 ;  /* 0x0000004bff4b723e */ /* 0x000fc400000010ff */
[----:B------:R-:W-:Y:S02]  /*5f60*/  F2FP.BF16.F32.PACK_AB R76, RZ, R76 ;  /* 0x0000004cff4c723e */ /* 0x000fe400000010ff */
[C---:B------:R-:W-:Y:S01]  /*5f70*/  ISETP.GT.AND P4, PT, R3.reuse, 0x8, P4 ;  /* 0x000000080300780c */ /* 0x040fe20002784270 */
[----:B------:R-:W-:Y:S01]  /*5f80*/  @P2 STG.E.U16 desc[UR38][R8.64+0xc2], R75 ;  /* 0x0000c24b08002986 */ /* 0x000fe2000c101526 */
[----:B------:R-:W-:Y:S02]  /*5f90*/  F2FP.BF16.F32.PACK_AB R77, RZ, R77 ;  /* 0x0000004dff4d723e */ /* 0x000fe400000010ff */
[C---:B------:R-:W-:Y:S01]  /*5fa0*/  ISETP.GT.AND P2, PT, R4.reuse, 0x71, PT ;  /* 0x000000710400780c */ /* 0x040fe20003f44270 */
[----:B------:R-:W-:Y:S01]  /*5fb0*/  @P5 STG.E.U16 desc[UR38][R6.64+0xd0], R76 ;  /* 0x0000d04c06005986 */ /* 0x000fe2000c101526 */
[----:B------:R-:W-:Y:S02]  /*5fc0*/  ISETP.GT.AND P5, PT, R3, 0x8, P0 ;  /* 0x000000080300780c */ /* 0x000fe400007a4270 */
[C---:B------:R-:W-:Y:S01]  /*5fd0*/  ISETP.GT.AND P1, PT, R4.reuse, 0x78, PT ;  /* 0x000000780400780c */ /* 0x040fe20003f24270 */
[----:B------:R-:W-:Y:S01]  /*5fe0*/  @P3 STG.E.U16 desc[UR38][R6.64+0xd2], R77 ;  /* 0x0000d24d06003986 */ /* 0x000fe2000c101526 */
[----:B------:R-:W-:-:S02]  /*5ff0*/  ISETP.GT.AND P3, PT, R4, 0x70, PT ;  /* 0x000000700400780c */ /* 0x000fc40003f64270 */
[----:B------:R-:W-:Y:S01]  /*6000*/  ISETP.GT.AND P0, PT, R4, 0x79, PT ;  /* 0x000000790400780c */ /* 0x000fe20003f04270 */
[----:B------:R-:W-:Y:S01]  /*6010*/  @P4 IMAD.MOV.U32 R4, RZ, RZ, R8 ;  /* 0x000000ffff044224 */ /* 0x000fe200078e0008 */
[----:B------:R-:W-:Y:S01]  /*6020*/  F2FP.BF16.F32.PACK_AB R78, RZ, R78 ;  /* 0x0000004eff4e723e */ /* 0x000fe200000010ff */
[----:B------:R-:W-:Y:S01]  /*6030*/  @P4 IMAD.MOV.U32 R5, RZ, RZ, R9 ;  /* 0x000000ffff054224 */ /* 0x000fe200078e0009 */
[----:B------:R-:W-:Y:S02]  /*6040*/  F2FP.BF16.F32.PACK_AB R79, RZ, R79 ;  /* 0x0000004fff4f723e */ /* 0x000fe400000010ff */
[----:B------:R-:W-:Y:S02]  /*6050*/  F2FP.BF16.F32.PACK_AB R80, RZ, R80 ;  /* 0x00000050ff50723e */ /* 0x000fe400000010ff */
[----:B------:R0:W-:Y:S01]  /*6060*/  @P4 STG.E.U16 desc[UR38][R4.64+0xd0], R78 ;  /* 0x0000d04e04004986 */ /* 0x0001e2000c101526 */
[----:B------:R-:W-:Y:S02]  /*6070*/  ISETP.GT.AND P4, PT, R3, RZ, P2 ;  /* 0x000000ff0300720c */ /* 0x000fe40001784270 */
[----:B------:R-:W-:-:S02]  /*6080*/  F2FP.BF16.F32.PACK_AB R81, RZ, R81 ;  /* 0x00000051ff51723e */ /* 0x000fc400000010ff */
[----:B------:R-:W-:Y:S02]  /*6090*/  ISETP.GT.AND P2, PT, R3, 0x8, P2 ;  /* 0x000000080300780c */ /* 0x000fe40001744270 */
[----:B------:R-:W-:Y:S02]  /*60a0*/  F2FP.BF16.F32.PACK_AB R82, RZ, R82 ;  /* 0x00000052ff52723e */ /* 0x000fe400000010ff */
[----:B------:R-:W-:Y:S02]  /*60b0*/  F2FP.BF16.F32.PACK_AB R83, RZ, R83 ;  /* 0x00000053ff53723e */ /* 0x000fe400000010ff */
[----:B------:R-:W-:Y:S01]  /*60c0*/  F2FP.BF16.F32.PACK_AB R84, RZ, R84 ;  /* 0x00000054ff54723e */ /* 0x000fe200000010ff */
[----:B0-----:R-:W-:Y:S01]  /*60d0*/  @P5 IMAD.MOV.U32 R4, RZ, RZ, R8 ;  /* 0x000000ffff045224 */ /* 0x001fe200078e0008 */
[----:B------:R-:W-:Y:S01]  /*60e0*/  F2FP.BF16.F32.PACK_AB R85, RZ, R85 ;  /* 0x00000055ff55723e */ /* 0x000fe200000010ff */
[----:B------:R-:W-:Y:S01]  /*60f0*/  @P5 IMAD.MOV.U32 R5, RZ, RZ, R9 ;  /* 0x000000ffff055224 */ /* 0x000fe200078e0009 */
[----:B------:R-:W-:-:S02]  /*6100*/  F2FP.BF16.F32.PACK_AB R86, RZ, R86 ;  /* 0x00000056ff56723e */ /* 0x000fc400000010ff */
[----:B------:R-:W-:Y:S02]  /*6110*/  F2FP.BF16.F32.PACK_AB R87, RZ, R87 ;  /* 0x00000057ff57723e */ /* 0x000fe400000010ff */
[----:B------:R0:W-:Y:S01]  /*6120*/  @P5 STG.E.U16 desc[UR38][R4.64+0xd2], R79 ;  /* 0x0000d24f04005986 */ /* 0x0001e2000c101526 */
[C---:B------:R-:W-:Y:S02]  /*6130*/  ISETP.GT.AND P5, PT, R3.reuse, RZ, P3 ;  /* 0x000000ff0300720c */ /* 0x040fe40001fa4270 */
[----:B------:R-:W-:-:S11]  /*6140*/  ISETP.GT.AND P3, PT, R3, 0x8, P3 ;  /* 0x000000080300780c */ /* 0x000fd60001f64270 */
[----:B0-----:R-:W-:Y:S02]  /*6150*/  @P5 IMAD.MOV.U32 R4, RZ, RZ, R6 ;  /* 0x000000ffff045224 */ /* 0x001fe400078e0006 */
[----:B------:R-:W-:-:S05]  /*6160*/  @P5 IMAD.MOV.U32 R5, RZ, RZ, R7 ;  /* 0x000000ffff055224 */ /* 0x000fca00078e0007 */
[----:B------:R0:W-:Y:S01]  /*6170*/  @P5 STG.E.U16 desc[UR38][R4.64+0xe0], R80 ;  /* 0x0000e05004005986 */ /* 0x0001e2000c101526 */
[C---:B------:R-:W-:Y:S02]  /*6180*/  ISETP.GT.AND P5, PT, R3.reuse, RZ, P0 ;  /* 0x000000ff0300720c */ /* 0x040fe400007a4270 */
[----:B------:R-:W-:Y:S01]  /*6190*/  ISETP.GT.AND P0, PT, R3, 0x8, P0 ;  /* 0x000000080300780c */ /* 0x000fe20000704270 */
[----:B0-----:R-:W-:Y:S02]  /*61a0*/  @P4 IMAD.MOV.U32 R4, RZ, RZ, R6 ;  /* 0x000000ffff044224 */ /* 0x001fe400078e0006 */
[----:B------:R-:W-:-:S05]  /*61b0*/  @P4 IMAD.MOV.U32 R5, RZ, RZ, R7 ;  /* 0x000000ffff054224 */ /* 0x000fca00078e0007 */
[----:B------:R0:W-:Y:S01]  /*61c0*/  @P4 STG.E.U16 desc[UR38][R4.64+0xe2], R81 ;  /* 0x0000e25104004986 */ /* 0x0001e2000c101526 */
[C---:B------:R-:W-:Y:S02]  /*61d0*/  ISETP.GT.AND P4, PT, R3.reuse, RZ, P1 ;  /* 0x000000ff0300720c */ /* 0x040fe40000f84270 */
[----:B------:R-:W-:Y:S01]  /*61e0*/  ISETP.GT.AND P1, PT, R3, 0x8, P1 ;  /* 0x000000080300780c */ /* 0x000fe20000f24270 */
[----:B0-----:R-:W-:Y:S02]  /*61f0*/  @P3 IMAD.MOV.U32 R4, RZ, RZ, R8 ;  /* 0x000000ffff043224 */ /* 0x001fe400078e0008 */
[----:B------:R-:W-:-:S05]  /*6200*/  @P3 IMAD.MOV.U32 R5, RZ, RZ, R9 ;  /* 0x000000ffff053224 */ /* 0x000fca00078e0009 */
[----:B------:R0:W-:Y:S02]  /*6210*/  @P3 STG.E.U16 desc[UR38][R4.64+0xe0], R82 ;  /* 0x0000e05204003986 */ /* 0x0001e4000c101526 */
[----:B0-----:R-:W-:Y:S02]  /*6220*/  @P2 IMAD.MOV.U32 R4, RZ, RZ, R8 ;  /* 0x000000ffff042224 */ /* 0x001fe400078e0008 */
[----:B------:R-:W-:-:S05]  /*6230*/  @P2 IMAD.MOV.U32 R5, RZ, RZ, R9 ;  /* 0x000000ffff052224 */ /* 0x000fca00078e0009 */
[----:B------:R0:W-:Y:S02]  /*6240*/  @P2 STG.E.U16 desc[UR38][R4.64+0xe2], R83 ;  /* 0x0000e25304002986 */ /* 0x0001e4000c101526 */
[----:B0-----:R-:W-:Y:S02]  /*6250*/  @P4 IMAD.MOV.U32 R4, RZ, RZ, R6 ;  /* 0x000000ffff044224 */ /* 0x001fe400078e0006 */
[----:B------:R-:W-:-:S05]  /*6260*/  @P4 IMAD.MOV.U32 R5, RZ, RZ, R7 ;  /* 0x000000ffff054224 */ /* 0x000fca00078e0007 */
[----:B------:R0:W-:Y:S04]  /*6270*/  @P4 STG.E.U16 desc[UR38][R4.64+0xf0], R84 ;  /* 0x0000f05404004986 */ /* 0x0001e8000c101526 */
[----:B------:R1:W-:Y:S01]  /*6280*/  @P5 STG.E.U16 desc[UR38][R6.64+0xf2], R85 ;  /* 0x0000f25506005986 */ /* 0x0003e2000c101526 */
[----:B0-----:R-:W-:Y:S02]  /*6290*/  @P1 IMAD.MOV.U32 R4, RZ, RZ, R8 ;  /* 0x000000ffff041224 */ /* 0x001fe400078e0008 */
[----:B------:R-:W-:-:S05]  /*62a0*/  @P1 IMAD.MOV.U32 R5, RZ, RZ, R9 ;  /* 0x000000ffff051224 */ /* 0x000fca00078e0009 */
[----:B------:R1:W-:Y:S04]  /*62b0*/  @P1 STG.E.U16 desc[UR38][R4.64+0xf0], R86 ;  /* 0x0000f05604001986 */ /* 0x0003e8000c101526 */
[----:B------:R1:W-:Y:S02]  /*62c0*/  @P0 STG.E.U16 desc[UR38][R8.64+0xf2], R87 ;  /* 0x0000f25708000986 */ /* 0x0003e4000c101526 */
.L_x_160:
[----:B------:R-:W-:Y:S05]  /*62d0*/  BSYNC B0 ;  /* 0x0000000000007941 */ /* 0x000fea0003800000 */
.L_x_34:
[----:B------:R-:W-:Y:S01]  /*62e0*/  IADD3 R16, P0, R16, UR36, RZ ;  /* 0x0000002410107c10 */ /* 0x000fe2000ff1e0ff */
[----:B------:R-:W-:Y:S01]  /*62f0*/  ULDC.64 UR4, c[0x0][0x650] ;  /* 0x0001940000047ab9 */ /* 0x000fe20000000a00 */
[----:B------:R-:W-:Y:S01]  /*6300*/  PRMT R3, RZ, 0x7610, R3 ;  /* 0x00007610ff037816 */ /* 0x000fe20000000003 */
[----:B------:R-:W-:Y:S01]  /*6310*/  IMAD.MOV.U32 R100, RZ, RZ, -0x1 ;  /* 0xffffffffff647424 */ /* 0x000fe200078e00ff */
[----:B------:R-:W-:Y:S01]  /*6320*/  IADD3.X R17, R17, UR42, RZ, P0, !PT ;  /* 0x0000002a11117c10 */ /* 0x000fe200087fe4ff */
[----:B------:R-:W-:Y:S01]  /*6330*/  IMAD.MOV.U32 R101, RZ, RZ, -0x1 ;  /* 0xffffffffff657424 */ /* 0x000fe200078e00ff */
[----:B------:R-:W-:-:S04]  /*6340*/  ISETP.GE.U32.AND P0, PT, R16, UR4, PT ;  /* 0x0000000410007c0c */ /* 0x000fc8000bf06070 */
[----:B------:R-:W-:-:S13]  /*6350*/  ISETP.GE.U32.AND.EX P0, PT, R17, UR5, PT, P0 ;  /* 0x0000000511007c0c */ /* 0x000fda000bf06100 */
[----:B------:R-:W-:Y:S05]  /*6360*/  @P0 BRA `(.L_x_161) ;  /* 0x00000004004c0947 */ /* 0x000fea0003800000 */
[----:B------:R-:W0:Y:S01]  /*6370*/  LDC.64 R10, c[0x0][0x628] ;  /* 0x00018a00ff0a7b82 */ /* 0x000e220000000a00 */
[----:B---3--:R-:W3:Y:S01]  /*6380*/  S2R R12, SR_CTAID.X ;  /* 0x00000000000c7919 */ /* 0x008ee20000002500 */
[----:B-12-4-:R-:W-:Y:S02]  /*6390*/  IMAD.MOV.U32 R8, RZ, RZ, R16 ;  /* 0x000000ffff087224 */ /* 0x016fe400078e0010 */
[----:B------:R-:W-:Y:S01]  /*63a0*/  IMAD.MOV.U32 R9, RZ, RZ, R17 ;  /* 0x000000ffff097224 */ /* 0x000fe200078e0011 */
[----:B------:R-:W1:Y:S03]  /*63b0*/  S2R R20, SR_CTAID.Y ;  /* 0x0000000000147919 */ /* 0x000e660000002600 */
[----:B------:R-:W2:Y:S08]  /*63c0*/  LDC R0, c[0x0][0x630] ;  /* 0x00018c00ff007b82 */ /* 0x000eb00000000800 */
[----:B------:R-:W4:Y:S01]  /*63d0*/  LDC.64 R14, c[0x0][0x620] ;  /* 0x00018800ff0e7b82 */ /* 0x000f220000000a00 */
[----:B0-----:R-:W-:-:S04]  /*63e0*/  ISETP.NE.U32.AND P0, PT, R10, RZ, PT ;  /* 0x000000ff0a00720c */ /* 0x001fc80003f05070 */
[----:B------:R-:W-:-:S13]  /*63f0*/  ISETP.NE.AND.EX P0, PT, R11, RZ, PT, P0 ;  /* 0x000000ff0b00720c */ /* 0x000fda0003f05300 */
[----:B-1234-:R-:W-:Y:S05]  /*6400*/  @!P0 BRA `(.L_x_162) ;  /* 0x0000000000288947 */ /* 0x01efea0003800000 */
        /* <DEDUP_REMOVED lines=10> */
.L_x_162:
[-CC-:B------:R-:W-:Y:S01]  /*64b0*/  SHF.R.U64 R101, R8, R0.reuse, R9.reuse ;  /* 0x0000000008657219 */ /* 0x180fe20000001209 */
[----:B------:R-:W0:Y:S01]  /*64c0*/  LDC.64 R26, c[0x0][0x640] ;  /* 0x00019000ff1a7b82 */ /* 0x000e220000000a00 */
[----:B------:R-:W-:Y:S01]  /*64d0*/  SHF.R.U32.HI R0, RZ, R0, R9 ;  /* 0x00000000ff007219 */ /* 0x000fe20000011609 */
[----:B------:R-:W-:Y:S01]  /*64e0*/  ULDC UR4, c[0x0][0x150] ;  /* 0x0000540000047ab9 */ /* 0x000fe20000000800 */
[----:B------:R-:W-:Y:S02]  /*64f0*/  IADD3 R3, P0, RZ, -R101, RZ ;  /* 0x80000065ff037210 */ /* 0x000fe40007f1e0ff */
[----:B------:R-:W-:-:S03]  /*6500*/  I2FP.F32.U32 R7, R12 ;  /* 0x0000000c00077245 */ /* 0x000fc60000201000 */
[----:B------:R-:W1:Y:S01]  /*6510*/  LDC R6, c[0x0][0x618] ;  /* 0x00018600ff067b82 */ /* 0x000e620000000800 */
[----:B------:R-:W-:Y:S02]  /*6520*/  IMAD.X R5, RZ, RZ, ~R0, P0 ;  /* 0x000000ffff057224 */ /* 0x000fe400000e0e00 */
[----:B------:R-:W-:Y:S01]  /*6530*/  FMUL R7, R7, UR4 ;  /* 0x0000000407077c20 */ /* 0x000fe20008400000 */
[----:B------:R-:W-:Y:S01]  /*6540*/  ULDC UR4, c[0x0][0x154] ;  /* 0x0000550000047ab9 */ /* 0x000fe20000000800 */
[-C--:B------:R-:W-:Y:S02]  /*6550*/  IMAD R0, R5, R14.reuse, RZ ;  /* 0x0000000e05007224 */ /* 0x080fe400078e02ff */
[C---:B------:R-:W-:Y:S01]  /*6560*/  IMAD.WIDE.U32 R4, R3.reuse, R14, R16 ;  /* 0x0000000e03047225 */ /* 0x040fe200078e0010 */
[----:B------:R-:W2:Y:S01]  /*6570*/  LDC R8, c[0x0][0x608] ;  /* 0x00018200ff087b82 */ /* 0x000ea20000000800 */
[----:B------:R-:W3:Y:S02]  /*6580*/  F2I.U32.TRUNC.NTZ R7, R7 ;  /* 0x0000000700077305 */ /* 0x000ee4000020f000 */
[----:B------:R-:W-:Y:S01]  /*6590*/  IMAD R3, R3, R15, R0 ;  /* 0x0000000f03037224 */ /* 0x000fe200078e0200 */
[----:B------:R-:W-:-:S03]  /*65a0*/  I2FP.F32.U32 R0, R20 ;  /* 0x0000001400007245 */ /* 0x000fc60000201000 */
[----:B------:R-:W-:Y:S01]  /*65b0*/  IMAD.IADD R3, R5, 0x1, R3 ;  /* 0x0000000105037824 */ /* 0x000fe200078e0203 */
[----:B------:R-:W4:Y:S01]  /*65c0*/  LDC R11, c[0x0][0x658] ;  /* 0x00019600ff0b7b82 */ /* 0x000f220000000800 */
[----:B0-----:R-:W-:-:S04]  /*65d0*/  ISETP.NE.U32.AND P0, PT, R26, RZ, PT ;  /* 0x000000ff1a00720c */ /* 0x001fc80003f05070 */
[----:B------:R-:W-:-:S03]  /*65e0*/  ISETP.NE.AND.EX P0, PT, R27, RZ, PT, P0 ;  /* 0x000000ff1b00720c */ /* 0x000fc60003f05300 */
[----:B------:R-:W0:Y:S01]  /*65f0*/  LDC R9, c[0x0][0x144] ;  /* 0x00005100ff097b82 */ /* 0x000e220000000800 */
[-C--:B-1----:R-:W-:Y:S01]  /*6600*/  SHF.R.U64 R10, R4, R6.reuse, R3 ;  /* 0x00000006040a7219 */ /* 0x082fe20000001203 */
[----:B---3--:R-:W-:Y:S01]  /*6610*/  IMAD.MOV R7, RZ, RZ, -R7 ;  /* 0x000000ffff077224 */ /* 0x008fe200078e0a07 */
[----:B------:R-:W-:Y:S01]  /*6620*/  SHF.R.U32.HI R3, RZ, R6, R3 ;  /* 0x00000006ff037219 */ /* 0x000fe20000011603 */
[----:B------:R-:W-:-:S04]  /*6630*/  FMUL R6, R0, UR4 ;  /* 0x0000000400067c20 */ /* 0x000fc80008400000 */
[----:B------:R-:W1:Y:S01]  /*6640*/  LDC R21, c[0x0][0x148] ;  /* 0x00005200ff157b82 */ /* 0x000e620000000800 */
[----:B------:R3:W0:Y:S01]  /*6650*/  F2I.U32.TRUNC.NTZ R14, R6 ;  /* 0x00000006000e7305 */ /* 0x000622000020f000 */
[-CC-:B--2---:R-:W-:Y:S02]  /*6660*/  SHF.R.U64 R13, R10, R8.reuse, R3.reuse ;  /* 0x000000080a0d7219 */ /* 0x184fe40000001203 */
[----:B------:R-:W-:-:S04]  /*6670*/  SHF.R.U32.HI R0, RZ, R8, R3 ;  /* 0x00000008ff007219 */ /* 0x000fc80000011603 */
[----:B-----5:R-:W2:Y:S01]  /*6680*/  LDC R24, c[0x0][0x648] ;  /* 0x00019200ff187b82 */ /* 0x020ea20000000800 */
[-CC-:B----4-:R-:W-:Y:S02]  /*6690*/  SHF.R.U64 R15, R13, R11.reuse, R0.reuse ;  /* 0x0000000b0d0f7219 */ /* 0x190fe40000001200 */
[----:B------:R-:W-:-:S03]  /*66a0*/  SHF.R.U32.HI R5, RZ, R11, R0 ;  /* 0x0000000bff057219 */ /* 0x000fc60000011600 */
[----:B------:R-:W-:Y:S02]  /*66b0*/  IMAD.MOV.U32 R4, RZ, RZ, R15 ;  /* 0x000000ffff047224 */ /* 0x000fe400078e000f */
[----:B------:R-:W4:Y:S01]  /*66c0*/  LDC R28, c[0x0][0x638] ;  /* 0x00018e00ff1c7b82 */ /* 0x000f220000000800 */
[----:B0-----:R-:W-:-:S07]  /*66d0*/  IMAD R25, R9, R7, R12 ;  /* 0x0000000709197224 */ /* 0x001fce00078e020c */
[----:B------:R-:W0:Y:S08]  /*66e0*/  LDC R29, c[0x0][0x610] ;  /* 0x00018400ff1d7b82 */ /* 0x000e300000000800 */
[----:B------:R-:W0:Y:S01]  /*66f0*/  LDC R30, c[0x0][0x600] ;  /* 0x00018000ff1e7b82 */ /* 0x000e220000000800 */
[----:B-123--:R-:W-:Y:S05]  /*6700*/  @!P0 BRA `(.L_x_163) ;  /* 0x0000000000288947 */ /* 0x00efea0003800000 */
[----:B------:R-:W1:Y:S02]  /*6710*/  LDC R0, c[0x0][0x64c] ;  /* 0x00019300ff007b82 */ /* 0x000e640000000800 */
[----:B-1----:R-:W-:-:S05]  /*6720*/  IADD3 R3, P0, R15, R0, RZ ;  /* 0x000000000f037210 */ /* 0x002fca0007f1e0ff */
        /* <DEDUP_REMOVED lines=8> */
.L_x_163:
[----:B------:R-:W-:Y:S01]  /*67b0*/  ISETP.NE.AND P0, PT, R2, 0x1, PT ;  /* 0x000000010200780c */ /* 0x000fe20003f05270 */
[----:B------:R-:W-:Y:S01]  /*67c0*/  IMAD.MOV R14, RZ, RZ, -R14 ;  /* 0x000000ffff0e7224 */ /* 0x000fe200078e0a0e */
[----:B------:R-:W-:Y:S02]  /*67d0*/  SHF.R.U64 R3, R4, R24, R5 ;  /* 0x0000001804037219 */ /* 0x000fe40000001205 */
[----:B------:R-:W-:Y:S02]  /*67e0*/  LOP3.LUT R0, R13, R98, RZ, 0xc0, !PT ;  /* 0x000000620d007212 */ /* 0x000fe400078ec0ff */
[----:B------:R-:W-:Y:S01]  /*67f0*/  LOP3.LUT R10, R10, R97, RZ, 0xc0, !PT ;  /* 0x000000610a0a7212 */ /* 0x000fe200078ec0ff */
[----:B------:R-:W-:Y:S02]  /*6800*/  IMAD.MOV R4, RZ, RZ, -R3 ;  /* 0x000000ffff047224 */ /* 0x000fe400078e0a03 */
[----:B------:R-:W-:Y:S02]  /*6810*/  IMAD R0, R93, R3, R0 ;  /* 0x000000035d007224 */ /* 0x000fe400078e0200 */
[----:B----4-:R-:W-:-:S02]  /*6820*/  IMAD R3, R4, R28, R15 ;  /* 0x0000001c04037224 */ /* 0x010fc400078e020f */
[----:B------:R-:W-:Y:S02]  /*6830*/  @P0 IMAD R25, R21, R14, R20 ;  /* 0x0000000e15190224 */ /* 0x000fe400078e0214 */
[----:B0-----:R-:W-:Y:S02]  /*6840*/  IMAD R5, R3, R30, R10 ;  /* 0x0000001e03057224 */ /* 0x001fe400078e020a */
[----:B------:R-:W-:Y:S02]  /*6850*/  IMAD R0, R0, R29, R25 ;  /* 0x0000001d00007224 */ /* 0x000fe400078e0219 */
[----:B------:R-:W-:-:S03]  /*6860*/  IMAD.MOV.U32 R4, RZ, RZ, 0x1 ;  /* 0x00000001ff047424 */ /* 0x000fc600078e00ff */
[----:B------:R-:W-:Y:S02]  /*6870*/  SEL R100, R5, R0, !P0 ;  /* 0x0000000005647207 */ /* 0x000fe40004000000 */
[----:B------:R-:W-:Y:S02]  /*6880*/  PRMT R3, R4, 0x7610, R3 ;  /* 0x0000761004037816 */ /* 0x000fe40000000003 */
[----:B------:R-:W-:-:S07]  /*6890*/  SEL R0, R0, R5, !P0 ;  /* 0x0000000500007207 */ /* 0x000fce0004000000 */
.L_x_161:
[----:B------:R-:W-:Y:S01]  /*68a0*/  UIMAD.WIDE.U32 UR4, UR41, 0x24924925, URZ ;  /* 0x24924925290478a5 */ /* 0x000fe2000f8e003f */
[----:B------:R-:W-:Y:S01]  /*68b0*/  LOP3.LUT P0, RZ, R3, 0xff, RZ, 0xc0, !PT ;  /* 0x000000ff03ff7812 */ /* 0x000fe2000780c0ff */
[----:B------:R-:W-:Y:S02]  /*68c0*/  IMAD.MOV.U32 R103, RZ, RZ, R0 ;  /* 0x000000ffff677224 */ /* 0x000fe400078e0000 */
[----:B------:R-:W-:-:S04]  /*68d0*/  UIADD3 UR4, UR41, -UR5, URZ ;  /* 0x8000000529047290 */ /* 0x000fc8000fffe03f */
[----:B------:R-:W-:-:S04]  /*68e0*/  ULEA.HI UR4, UR4, UR5, URZ, 0x1f ;  /* 0x0000000504047291 */ /* 0x000fc8000f8ff83f */
[----:B------:R-:W-:-:S04]  /*68f0*/  USHF.R.U32.HI UR4, URZ, 0x2, UR4 ;  /* 0x000000023f047899 */ /* 0x000fc80008011604 */
[----:B------:R-:W-:Y:S01]  /*6900*/  UIMAD UR41, UR4, -0x7, UR41 ;  /* 0xfffffff9042978a4 */ /* 0x000fe2000f8e0229 */
[----:B------:R-:W-:Y:S11]  /*6910*/  @P0 BRA `(.L_x_164) ;  /* 0xffffffa800f00947 */ /* 0x000ff6000383ffff */
[----:B------:R-:W-:Y:S05]  /*6920*/  EXIT ;  /* 0x000000000000794d */ /* 0x000fea0003800000 */
.L_x_7:
        /* <DEDUP_REMOVED lines=26> */
.L_x_166:
[----:B------:R-:W0:Y:S01]  /*6ad0*/  LDC.64 R30, c[0x0][0x640] ;  /* 0x00019000ff1e7b82 */ /* 0x000e220000000a00 */
[-CC-:B------:R-:W-:Y:S01]  /*6ae0*/  SHF.R.U64 R22, R14, R8.reuse, R15.reuse ;  /* 0x000000080e167219 */ /* 0x180fe2000000120f */
[----:B------:R-:W-:Y:S01]  /*6af0*/  IMAD.MOV.U32 R27, RZ, RZ, 0x1 ;  /* 0x00000001ff1b7424 */ /* 0x000fe200078e00ff */
[----:B------:R-:W-:Y:S02]  /*6b00*/  SHF.R.U32.HI R7, RZ, R8, R15 ;  /* 0x00000008ff077219 */ /* 0x000fe4000001160f */
[----:B------:R-:W-:-:S03]  /*6b10*/  IADD3 R13, P0, RZ, -R22, RZ ;  /* 0x80000016ff0d7210 */ /* 0x000fc60007f1e0ff */
[----:B------:R-:W1:Y:S02]  /*6b20*/  LDC R12, c[0x0][0x618] ;  /* 0x00018600ff0c7b82 */ /* 0x000e640000000800 */
[----:B------:R-:W-:Y:S02]  /*6b30*/  IMAD.X R7, RZ, RZ, ~R7, P0 ;  /* 0x000000ffff077224 */ /* 0x000fe400000e0e07 */
[----:B------:R-:W-:-:S04]  /*6b40*/  IMAD.WIDE.U32 R10, R13, R24, R16 ;  /* 0x000000180d0a7225 */ /* 0x000fc800078e0010 */
[----:B------:R-:W2:Y:S01]  /*6b50*/  LDC R14, c[0x0][0x608] ;  /* 0x00018200ff0e7b82 */ /* 0x000ea20000000800 */
[----:B------:R-:W-:-:S04]  /*6b60*/  IMAD R8, R7, R24, RZ ;  /* 0x0000001807087224 */ /* 0x000fc800078e02ff */
[----:B------:R-:W-:-:S03]  /*6b70*/  IMAD R7, R13, R25, R8 ;  /* 0x000000190d077224 */ /* 0x000fc600078e0208 */
[----:B------:R-:W3:Y:S01]  /*6b80*/  LDC R28, c[0x0][0x658] ;  /* 0x00019600ff1c7b82 */ /* 0x000ee20000000800 */
[----:B------:R-:W-:Y:S01]  /*6b90*/  IMAD.IADD R7, R11, 0x1, R7 ;  /* 0x000000010b077824 */ /* 0x000fe200078e0207 */
[----:B0-----:R-:W-:Y:S01]  /*6ba0*/  ISETP.NE.U32.AND P0, PT, R30, RZ, PT ;  /* 0x000000ff1e00720c */ /* 0x001fe20003f05070 */
[----:B------:R-:W-:-:S03]  /*6bb0*/  IMAD.MOV.U32 R11, RZ, RZ, -0x1 ;  /* 0xffffffffff0b7424 */ /* 0x000fc600078e00ff */
        /* <DEDUP_REMOVED lines=8> */
[-C--:B---3--:R-:W-:Y:S02]  /*6c40*/  SHF.L.U32 R10, R11, R28.reuse, RZ ;  /* 0x0000001c0b0a7219 */ /* 0x088fe400000006ff */
[--C-:B------:R-:W-:Y:S02]  /*6c50*/  SHF.R.U64 R26, R24, R28, R7.reuse ;  /* 0x0000001c181a7219 */ /* 0x100fe40000001207 */
[----:B------:R-:W-:Y:S02]  /*6c60*/  LOP3.LUT R29, RZ, R10, RZ, 0x33, !PT ;  /* 0x0000000aff1d7212 */ /* 0x000fe400078e33ff */
[----:B------:R-:W-:Y:S01]  /*6c70*/  SHF.R.U32.HI R11, RZ, R28, R7 ;  /* 0x0000001cff0b7219 */ /* 0x000fe20000011607 */
[----:B------:R-:W3:Y:S01]  /*6c80*/  LDC R32, c[0x0][0x610] ;  /* 0x00018400ff207b82 */ /* 0x000ee20000000800 */
[----:B------:R-:W-:Y:S01]  /*6c90*/  IMAD.MOV.U32 R10, RZ, RZ, R26 ;  /* 0x000000ffff0a7224 */ /* 0x000fe200078e001a */
[----:B------:R-:W-:Y:S06]  /*6ca0*/  @!P0 BRA `(.L_x_167) ;  /* 0x0000000000288947 */ /* 0x000fec0003800000 */
        /* <DEDUP_REMOVED lines=10> */
.L_x_167:
[----:B------:R-:W-:Y:S02]  /*6d50*/  ISETP.NE.AND P0, PT, R2, 0x1, PT ;  /* 0x000000010200780c */ /* 0x000fe40003f05270 */
[----:B-1----:R-:W-:Y:S01]  /*6d60*/  SHF.R.U64 R8, R10, R8, R11 ;  /* 0x000000080a087219 */ /* 0x002fe2000000120b */
[----:B0-----:R-:W-:Y:S01]  /*6d70*/  VIADD R11, R21, 0xffffffff ;  /* 0xffffffff150b7836 */ /* 0x001fe20000000000 */
[----:B------:R-:W-:Y:S02]  /*6d80*/  SHF.L.U32 R27, R27, R28, RZ ;  /* 0x0000001c1b1b7219 */ /* 0x000fe400000006ff */
[----:B------:R-:W-:Y:S01]  /*6d90*/  LOP3.LUT R5, R24, R29, RZ, 0xc0, !PT ;  /* 0x0000001d18057212 */ /* 0x000fe200078ec0ff */
[----:B------:R-:W-:-:S04]  /*6da0*/  IMAD.MOV R7, RZ, RZ, -R8 ;  /* 0x000000ffff077224 */ /* 0x000fc800078e0a08 */
[----:B------:R-:W-:Y:S02]  /*6db0*/  IMAD R5, R27, R8, R5 ;  /* 0x000000081b057224 */ /* 0x000fe400078e0205 */
[----:B------:R-:W-:Y:S01]  /*6dc0*/  @P0 IMAD R6, R9, R23, R4 ;  /* 0x0000001709060224 */ /* 0x000fe200078e0204 */
[----:B------:R-:W-:Y:S01]  /*6dd0*/  LOP3.LUT R9, R20, R11, RZ, 0xc0, !PT ;  /* 0x0000000b14097212 */ /* 0x000fe200078ec0ff */
[----:B--2---:R-:W-:Y:S02]  /*6de0*/  IMAD R4, R7, R25, R26 ;  /* 0x0000001907047224 */ /* 0x004fe400078e021a */
[----:B---3--:R-:W-:Y:S02]  /*6df0*/  IMAD R6, R5, R32, R6 ;  /* 0x0000002005067224 */ /* 0x008fe400078e0206 */
[----:B------:R-:W-:Y:S02]  /*6e00*/  IMAD R5, R4, R21, R9 ;  /* 0x0000001504057224 */ /* 0x000fe400078e0209 */
[----:B------:R-:W-:-:S02]  /*6e10*/  IMAD.MOV.U32 R8, RZ, RZ, 0x1 ;  /* 0x00000001ff087424 */ /* 0x000fc400078e00ff */
[----:B------:R-:W-:Y:S01]  /*6e20*/  IMAD.MOV.U32 R7, RZ, RZ, R22 ;  /* 0x000000ffff077224 */ /* 0x000fe200078e0016 */
[----:B------:R-:W-:Y:S02]  /*6e30*/  SEL R21, R5, R6, !P0 ;  /* 0x0000000605157207 */ /* 0x000fe40004000000 */
[----:B------:R-:W-:-:S07]  /*6e40*/  SEL R20, R6, R5, !P0 ;  /* 0x0000000506147207 */ /* 0x000fce0004000000 */
.L_x_165:
[----:B------:R-:W-:-:S08]  /*6e50*/  NOP ;  /* 0x0000000000007918 */ /* 0x000fd00000000000 */
[----:B------:R-:W0:-:S00]  /*6e60*/  USETMAXREG.DEALLOC.CTAPOOL 0x28 ;  /* 0x00000028000079c8 */ /* 0x000e0000080e0500 */
[----:B0-----:R-:W-:-:S13]  /*6e70*/  ISETP.NE.AND P0, PT, R3, RZ, PT ;  /* 0x000000ff0300720c */ /* 0x001fda0003f05270 */
[----:B------:R-:W-:Y:S05]  /*6e80*/  @P0 EXIT ;  /* 0x000000000000094d */ /* 0x000fea0003800000 */
[----:B------:R-:W-:Y:S01]  /*6e90*/  LOP3.LUT P0, RZ, R8, 0xff, RZ, 0xc0, !PT ;  /* 0x000000ff08ff7812 */ /* 0x000fe2000780c0ff */
[----:B------:R-:W-:Y:S02]  /*6ea0*/  IMAD.MOV.U32 R3, RZ, RZ, 0x1 ;  /* 0x00000001ff037424 */ /* 0x000fe400078e00ff */
[----:B------:R-:W-:-:S10]  /*6eb0*/  IMAD.MOV.U32 R8, RZ, RZ, RZ ;  /* 0x000000ffff087224 */ /* 0x000fd400078e00ff */
[----:B------:R-:W-:Y:S05]  /*6ec0*/  @!P0 BRA `(.L_x_168) ;  /* 0x0000000c00308947 */ /* 0x000fea0003800000 */
[----:B------:R-:W0:Y:S01]  /*6ed0*/  LDC R3, c[0x0][0x28c] ;  /* 0x0000a300ff037b82 */ /* 0x000e220000000800 */
[----:B------:R-:W1:Y:S01]  /*6ee0*/  S2R R13, SR_CgaCtaId ;  /* 0x00000000000d7919 */ /* 0x000e620000008800 */
[----:B------:R-:W-:Y:S01]  /*6ef0*/  ULDC UR5, c[0x0][0x658] ;  /* 0x0001960000057ab9 */ /* 0x000fe20000000800 */
[----:B------:R-:W-:Y:S01]  /*6f00*/  UMOV UR6, 0xffffffff ;  /* 0xffffffff00067882 */ /* 0x000fe20000000000 */
[----:B------:R-:W-:Y:S01]  /*6f10*/  BSSY B0, `(.L_x_168) ;  /* 0x00000c7000007945 */ /* 0x000fe20003800000 */
[----:B------:R-:W-:Y:S01]  /*6f20*/  USHF.L.U32 UR6, UR6, UR5, URZ ;  /* 0x0000000506067299 */ /* 0x000fe2000800063f */
[----:B------:R-:W-:Y:S01]  /*6f30*/  IMAD.MOV.U32 R10, RZ, RZ, 0x1 ;  /* 0x00000001ff0a7424 */ /* 0x000fe200078e00ff */
[----:B------:R-:W-:Y:S01]  /*6f40*/  LOP3.LUT R9, R18, 0x2, RZ, 0xfc, !PT ;  /* 0x0000000212097812 */ /* 0x000fe200078efcff */
[----:B------:R-:W-:Y:S01]  /*6f50*/  IMAD.MOV.U32 R8, RZ, RZ, RZ ;  /* 0x000000ffff087224 */ /* 0x000fe200078e00ff */
[----:B------:R-:W-:Y:S01]  /*6f60*/  ULDC UR4, c[0x0][0x600] ;  /* 0x0001800000047ab9 */ /* 0x000fe20000000800 */
[----:B------:R-:W-:Y:S01]  /*6f70*/  UMOV UR7, 0x1 ;  /* 0x0000000100077882 */ /* 0x000fe20000000000 */
[----:B------:R-:W-:-:S02]  /*6f80*/  UIADD3 UR15, UR4, -0x1, URZ ;  /* 0xffffffff040f7890 */ /* 0x000fc4000fffe03f */
[----:B------:R-:W-:Y:S02]  /*6f90*/  USHF.L.U32 UR17, UR7, UR5, URZ ;  /* 0x0000000507117299 */ /* 0x000fe4000800063f */
[----:B------:R-:W-:Y:S01]  /*6fa0*/  ULOP3.LUT UR16, URZ, UR6, URZ, 0x33, !UPT ;  /* 0x000000063f107292 */ /* 0x000fe2000f8e333f */
[----:B------:R-:W-:Y:S01]  /*6fb0*/  ULDC.64 UR20, c[0x0][0x198] ;  /* 0x0000660000147ab9 */ /* 0x000fe20000000a00 */
[----:B0-----:R-:W-:-:S05]  /*6fc0*/  VIADD R3, R3, 0x3f ;  /* 0x0000003f03037836 */ /* 0x001fca0000000000 */
[----:B------:R-:W-:-:S04]  /*6fd0*/  SHF.R.S32.HI R4, RZ, 0x1f, R3 ;  /* 0x0000001fff047819 */ /* 0x000fc80000011403 */
[----:B------:R-:W-:Y:S01]  /*6fe0*/  LEA.HI R4, R4, R3, RZ, 0x6 ;  /* 0x0000000304047211 */ /* 0x000fe200078f30ff */
[C---:B-1----:R-:W-:Y:S02]  /*6ff0*/  IMAD.SHL.U32 R12, R13.reuse, 0x40, RZ ;  /* 0x000000400d0c7824 */ /* 0x042fe400078e00ff */
[----:B------:R-:W-:Y:S01]  /*7000*/  IMAD.SHL.U32 R13, R13, 0x1000, RZ ;  /* 0x000010000d0d7824 */ /* 0x000fe200078e00ff */
[----:B------:R-:W-:Y:S01]  /*7010*/  SHF.R.S32.HI R11, RZ, 0x6, R4 ;  /* 0x00000006ff0b7819 */ /* 0x000fe20000011404 */
[----:B------:R-:W-:Y:S01]  /*7020*/  IMAD.MOV.U32 R3, RZ, RZ, 0x1 ;  /* 0x00000001ff037424 */ /* 0x000fe200078e00ff */
[----:B------:R-:W-:Y:S02]  /*7030*/  LOP3.LUT R12, R12, 0x40, RZ, 0xc0, !PT ;  /* 0x000000400c0c7812 */ /* 0x000fe400078ec0ff */
[----:B------:R-:W-:Y:S01]  /*7040*/  LOP3.LUT R13, R13, 0x1000, RZ, 0xc0, !PT ;  /* 0x000010000d0d7812 */ /* 0x000fe200078ec0ff */
[----:B------:R-:W-:-:S07]  /*7050*/  VIADD R19, R11, 0x1 ;  /* 0x000000010b137836 */ /* 0x000fce0000000000 */
.L_x_179:
[----:B------:R-:W-:-:S03]  /*7060*/  UMOV UR4, 0xffffffff ;  /* 0xffffffff00047882 */ /* 0x000fc60000000000 */
[----:B------:R-:W-:Y:S05]  /*7070*/  BRA.DIV UR4, `(.L_x_169) ;  /* 0x0000001204187947 */ /* 0x000fea000b800000 */
[----:B------:R-:W-:-:S13]  /*7080*/  ELECT P6, URZ, PT ;  /* 0x00000000003f782f */ /* 0x000fda00038c0000 */
.L_x_193:
[----:B------:R-:W0:Y:S01]  /*7090*/  LDC R4, c[0x0][0x28c] ;  /* 0x0000a300ff047b82 */ /* 0x000e220000000800 */
[----:B------:R-:W-:Y:S01]  /*70a0*/  BSSY B1, `(.L_x_170) ;  /* 0x0000038000017945 */ /* 0x000fe20003800000 */
[----:B0-----:R-:W-:-:S13]  /*70b0*/  ISETP.LT.OR P6, PT, R4, 0x1, !P6 ;  /* 0x000000010400780c */ /* 0x001fda00077c1670 */
[----:B------:R-:W-:Y:S05]  /*70c0*/  @P6 BRA `(.L_x_171) ;  /* 0x0000000000d46947 */ /* 0x000fea0003800000 */
[----:B------:R-:W-:Y:S02]  /*70d0*/  IMAD R21, R21, 0x80, R12 ;  /* 0x0000008015157824 */ /* 0x000fe400078e020c */
[----:B------:R-:W-:Y:S02]  /*70e0*/  IMAD.SHL.U32 R20, R20, 0x80, RZ ;  /* 0x0000008014147824 */ /* 0x000fe400078e00ff */
[----:B------:R-:W-:Y:S02]  /*70f0*/  IMAD.MOV.U32 R22, RZ, RZ, RZ ;  /* 0x000000ffff167224 */ /* 0x000fe400078e00ff */
[----:B------:R-:W-:Y:S02]  /*7100*/  IMAD.MOV.U32 R4, RZ, RZ, R19 ;  /* 0x000000ffff047224 */ /* 0x000fe400078e0013 */
[----:B------:R-:W-:Y:S02]  /*7110*/  IMAD.MOV.U32 R5, RZ, RZ, R3 ;  /* 0x000000ffff057224 */ /* 0x000fe400078e0003 */
[----:B------:R-:W-:-:S07]  /*7120*/  IMAD.MOV.U32 R6, RZ, RZ, R8 ;  /* 0x000000ffff067224 */ /* 0x000fce00078e0008 */
.L_x_174:
[----:B------:R-:W0:Y:S01]  /*7130*/  S2R R15, SR_CgaCtaId ;  /* 0x00000000000f7919 */ /* 0x000e220000008800 */
[----:B------:R-:W-:Y:S02]  /*7140*/  MOV R14, 0x400 ;  /* 0x00000400000e7802 */ /* 0x000fe40000000f00 */
[----:B------:R-:W-:Y:S02]  /*7150*/  ISETP.NE.AND P1, PT, R0, RZ, PT ;  /* 0x000000ff0000720c */ /* 0x000fe40003f25270 */
[----:B0-----:R-:W-:Y:S02]  /*7160*/  LEA R25, R15, R14, 0x18 ;  /* 0x0000000e0f197211 */ /* 0x001fe400078ec0ff */
[----:B------:R-:W-:-:S09]  /*7170*/  SHF.L.U32 R14, R5, 0x1f, RZ ;  /* 0x0000001f050e7819 */ /* 0x000fd200000006ff */
[----:B------:R-:W0:Y:S01]  /*7180*/  @!P1 LDC R15, c[0x0][0x500] ;  /* 0x00014000ff0f9b82 */ /* 0x000e220000000800 */
[----:B------:R-:W-:-:S04]  /*7190*/  IMAD R23, R6, 0x8, R25 ;  /* 0x0000000806177824 */ /* 0x000fc800078e0219 */
[----:B------:R-:W1:Y:S02]  /*71a0*/  SYNCS.PHASECHK.TRANS64.TRYWAIT P0, [R23+URZ+0x38], R14 ;  /* 0x0000380e170075a7 */ /* 0x000e64000800017f */
[----:B-1----:R-:W-:Y:S05]  /*71b0*/  @!P0 BRA `(.L_x_172) ;  /* 0x0000000c00e88947 */ /* 0x002fea0003800000 */
.L_x_194:
[----:B-1----:R-:W-:Y:S01]  /*71c0*/  PRMT R14, R9, 0x9910, RZ ;  /* 0x00009910090e7816 */ /* 0x002fe200000000ff */
[----:B0-----:R0:W-:Y:S03]  /*71d0*/  @!P1 SYNCS.ARRIVE.TRANS64 RZ, [R23+URZ], R15 ;  /* 0x0000000f17ff99a7 */ /* 0x0011e6000800003f */
[----:B------:R-:W-:-:S13]  /*71e0*/  ISETP.NE.AND P0, PT, R14, 0x2, PT ;  /* 0x000000020e00780c */ /* 0x000fda0003f05270 */
[----:B0-----:R-:W-:Y:S05]  /*71f0*/  @P0 BRA `(.L_x_173) ;  /* 0x0000000000040947 */ /* 0x001fea0003800000 */
[----:B------:R-:W-:Y:S01]  /*7200*/  BPT.TRAP 0x1 ;  /* 0x000000040000795c */ /* 0x000fe20000300000 */
.L_x_173:
[C---:B------:R-:W-:Y:S01]  /*7210*/  IMAD R14, R6.reuse, 0x2000, R13 ;  /* 0x00002000060e7824 */ /* 0x040fe200078e020d */
[----:B------:R-:W-:Y:S01]  /*7220*/  R2UR UR9, R23 ;  /* 0x00000000170972ca */ /* 0x000fe200000e0000 */
[--C-:B------:R-:W-:Y:S01]  /*7230*/  IMAD R15, R6, 0x4000, R25.reuse ;  /* 0x00004000060f7824 */ /* 0x100fe200078e0219 */
[----:B------:R-:W-:Y:S01]  /*7240*/  UIADD3 UR4, UP0, UR20, 0xf0, URZ ;  /* 0x000000f014047890 */ /* 0x000fe2000ff1e03f */
[----:B------:R-:W-:Y:S01]  /*7250*/  IMAD R14, R14, 0x2, R25 ;  /* 0x000000020e0e7824 */ /* 0x000fe200078e0219 */
[----:B------:R-:W-:Y:S01]  /*7260*/  R2UR UR11, R20 ;  /* 0x00000000140b72ca */ /* 0x000fe200000e0000 */
[----:B------:R-:W-:Y:S01]  /*7270*/  VIADD R4, R4, 0xffffffff ;  /* 0xffffffff04047836 */ /* 0x000fe20000000000 */
[----:B------:R-:W-:Y:S01]  /*7280*/  R2UR UR5, R15 ;  /* 0x000000000f0572ca */ /* 0x000fe200000e0000 */
[----:B------:R-:W-:Y:S01]  /*7290*/  UIADD3 UR22, UP1, UR20, 0x1f0, URZ ;  /* 0x000001f014167890 */ /* 0x000fe2000ff3e03f */
[----:B------:R-:W-:Y:S01]  /*72a0*/  R2UR UR8, R14 ;  /* 0x000000000e0872ca */ /* 0x000fe200000e0000 */
[----:B------:R-:W-:Y:S01]  /*72b0*/  VIADD R6, R6, 0x1 ;  /* 0x0000000106067836 */ /* 0x000fe20000000000 */
[----:B------:R-:W-:Y:S01]  /*72c0*/  R2UR UR10, R22 ;  /* 0x00000000160a72ca */ /* 0x000fe200000e0000 */
[----:B------:R-:W-:Y:S01]  /*72d0*/  UIADD3.X UR23, URZ, UR21, URZ, UP1, !UPT ;  /* 0x000000153f177290 */ /* 0x000fe20008ffe43f */
[----:B------:R-:W-:Y:S01]  /*72e0*/  R2UR UR12, R7 ;  /* 0x00000000070c72ca */ /* 0x000fe200000e0000 */
[----:B------:R-:W-:Y:S01]  /*72f0*/  UMOV UR6, 0x0 ;  /* 0x0000000000067882 */ /* 0x000fe20000000000 */
[----:B------:R-:W-:Y:S01]  /*7300*/  R2UR UR18, R21 ;  /* 0x00000000151272ca */ /* 0x000fe200000e0000 */
[----:B------:R-:W-:Y:S01]  /*7310*/  UMOV UR7, 0x10000000 ;  /* 0x1000000000077882 */ /* 0x000fe20000000000 */
[----:B------:R-:W-:Y:S01]  /*7320*/  ISETP.GT.AND P1, PT, R4, 0x1, PT ;  /* 0x000000010400780c */ /* 0x000fe20003f24270 */
[----:B------:R-:W-:Y:S01]  /*7330*/  UMOV UR19, 0x30000 ;  /* 0x0003000000137882 */ /* 0x000fe20000000000 */
[----:B------:R-:W-:Y:S01]  /*7340*/  ISETP.NE.AND P0, PT, R6, 0x7, PT ;  /* 0x000000070600780c */ /* 0x000fe20003f05270 */
[----:B------:R-:W-:Y:S01]  /*7350*/  UIADD3 UR13, UR5, 0x180, URZ ;  /* 0x00000180050d7890 */ /* 0x000fe2000fffe03f */
[----:B------:R-:W-:Y:S01]  /*7360*/  VIADD R22, R22, 0x40 ;  /* 0x0000004016167836 */ /* 0x000fe20000000000 */
[----:B------:R-:W-:Y:S01]  /*7370*/  UIADD3.X UR5, URZ, UR21, URZ, UP0, !UPT ;  /* 0x000000153f057290 */ /* 0x000fe200087fe43f */
[----:B------:R-:W-:Y:S01]  /*7380*/  SEL R14, RZ, 0x1, P0 ;  /* 0x00000001ff0e7807 */ /* 0x000fe20000000000 */
[----:B------:R-:W-:Y:S01]  /*7390*/  UIADD3 UR14, UR8, 0x1c180, URZ ;  /* 0x0001c180080e7890 */ /* 0x000fe2000fffe03f */
[----:B------:R-:W-:-:S02]  /*73a0*/  SEL R6, R6, RZ, P0 ;  /* 0x000000ff06067207 */ /* 0x000fc40000000000 */
[----:B------:R-:W-:Y:S01]  /*73b0*/  UMOV UR8, UR13 ;  /* 0x0000000d00087c82 */ /* 0x000fe20008000000 */
[----:B------:R-:W-:-:S03]  /*73c0*/  LOP3.LUT R5, R5, R14, RZ, 0x3c, !PT ;  /* 0x0000000e05057212 */ /* 0x000fc600078e3cff */
[----:B------:R0:W-:Y:S02]  /*73d0*/  UTMALDG.3D [UR8], [UR4], desc[UR6] ;  /* 0x00000608040075b4 */ /* 0x0001e40008011000 */
[----:B0-----:R-:W-:Y:S01]  /*73e0*/  UMOV UR8, UR14 ;  /* 0x0000000e00087c82 */ /* 0x001fe20008000000 */
[----:B------:R-:W-:Y:S02]  /*73f0*/  UMOV UR11, UR18 ;  /* 0x00000012000b7c82 */ /* 0x000fe40008000000 */
[----:B------:R0:W-:Y:S02]  /*7400*/  UTMALDG.3D.MULTICAST [UR8], [UR22], UR19, desc[UR6] ;  /* 0x00000608160073b4 */ /* 0x0001e40008011813 */
[----:B0-----:R-:W-:Y:S05]  /*7410*/  @P1 BRA `(.L_x_174) ;  /* 0xfffffffc00441947 */ /* 0x001fea000383ffff */
.L_x_171:
[----:B------:R-:W-:Y:S05]  /*7420*/  BSYNC B1 ;  /* 0x0000000000017941 */ /* 0x000fea0003800000 */
.L_x_170:
[----:B------:R-:W-:Y:S01]  /*7430*/  LOP3.LUT P1, RZ, R10, 0xff, RZ, 0xc0, !PT ;  /* 0x000000ff0aff7812 */ /* 0x000fe2000782c0ff */
[C---:B------:R-:W-:Y:S01]  /*7440*/  IMAD.IADD R15, R11.reuse, 0x1, R8 ;  /* 0x000000010b0f7824 */ /* 0x040fe200078e0208 */
[----:B------:R-:W-:Y:S01]  /*7450*/  ULDC.64 UR4, c[0x0][0x650] ;  /* 0x0001940000047ab9 */ /* 0x000fe20000000a00 */
[----:B------:R-:W-:Y:S01]  /*7460*/  ISETP.GE.U32.AND P2, PT, R11, 0x7, PT ;  /* 0x000000070b00780c */ /* 0x000fe20003f46070 */
[----:B------:R-:W-:Y:S01]  /*7470*/  BSSY B1, `(.L_x_175) ;  /* 0x000006e000017945 */ /* 0x000fe20003800000 */
[C---:B------:R-:W-:Y:S01]  /*7480*/  IMAD.WIDE.U32 R4, R15.reuse, 0x24924925, RZ ;  /* 0x249249250f047825 */ /* 0x040fe200078e00ff */
[----:B------:R-:W-:Y:S02]  /*7490*/  ISETP.GT.U32.AND P0, PT, R15, 0x6, PT ;  /* 0x000000060f00780c */ /* 0x000fe40003f04070 */
[----:B------:R-:W-:Y:S01]  /*74a0*/  PRMT R10, RZ, 0x7610, R10 ;  /* 0x00007610ff0a7816 */ /* 0x000fe2000000000a */
[----:B------:R-:W-:Y:S01]  /*74b0*/  IMAD.MOV.U32 R20, RZ, RZ, -0x1 ;  /* 0xffffffffff147424 */ /* 0x000fe200078e00ff */
[----:B------:R-:W-:Y:S01]  /*74c0*/  ISETP.LT.U32.AND P0, PT, R11, 0x7, P0 ;  /* 0x000000070b00780c */ /* 0x000fe20000701070 */
[----:B------:R-:W-:-:S02]  /*74d0*/  IMAD.MOV.U32 R21, RZ, RZ, -0x1 ;  /* 0xffffffffff157424 */ /* 0x000fc400078e00ff */
[----:B------:R-:W0:Y:S01]  /*74e0*/  @P1 S2R R7, SR_CgaCtaId ;  /* 0x0000000000071919 */ /* 0x000e220000008800 */
[----:B------:R-:W-:Y:S02]  /*74f0*/  SEL R4, RZ, 0x1, !P0 ;  /* 0x00000001ff047807 */ /* 0x000fe40004000000 */
[----:B------:R-:W-:Y:S02]  /*7500*/  IADD3 R16, P0, R16, UR36, RZ ;  /* 0x0000002410107c10 */ /* 0x000fe4000ff1e0ff */
[----:B------:R-:W-:Y:S02]  /*7510*/  @P1 MOV R6, 0x400 ;  /* 0x0000040000061802 */ /* 0x000fe40000000f00 */
[----:B------:R-:W-:Y:S02]  /*7520*/  IADD3.X R17, R17, UR42, RZ, P0, !PT ;  /* 0x0000002a11117c10 */ /* 0x000fe400087fe4ff */
[----:B------:R-:W-:Y:S02]  /*7530*/  ISETP.GE.U32.AND P0, PT, R16, UR4, PT ;  /* 0x0000000410007c0c */ /* 0x000fe4000bf06070 */
[----:B------:R-:W-:-:S02]  /*7540*/  LOP3.LUT R3, R3, R4, RZ, 0x3c, !PT ;  /* 0x0000000403037212 */ /* 0x000fc400078e3cff */
[----:B------:R-:W-:Y:S02]  /*7550*/  ISETP.GE.U32.AND.EX P0, PT, R17, UR5, PT, P0 ;  /* 0x0000000511007c0c */ /* 0x000fe4000bf06100 */
[----:B------:R-:W-:Y:S02]  /*7560*/  PRMT R4, RZ, 0x7610, R4 ;  /* 0x00007610ff047816 */ /* 0x000fe40000000004 */
[----:B0-----:R-:W-:Y:S01]  /*7570*/  @P1 LEA R6, R7, R6, 0x18 ;  /* 0x0000000607061211 */ /* 0x001fe200078ec0ff */
[----:B------:R-:W-:-:S03]  /*7580*/  IMAD.IADD R7, R15, 0x1, -R5 ;  /* 0x000000010f077824 */ /* 0x000fc600078e0a05 */
[----:B------:R0:W-:Y:S02]  /*7590*/  @P1 SYNCS.ARRIVE.TRANS64.A1T0 RZ, [R6+URZ+0x88], RZ ;  /* 0x000088ff06ff19a7 */ /* 0x0001e4000810003f */
[----:B------:R-:W-:-:S04]  /*75a0*/  LEA.HI R7, R7, R5, RZ, 0x1f ;  /* 0x0000000507077211 */ /* 0x000fc800078ff8ff */
[----:B------:R-:W-:Y:S01]  /*75b0*/  SHF.R.U32.HI R8, RZ, 0x2, R7 ;  /* 0x00000002ff087819 */ /* 0x000fe20000011607 */
[----:B------:R-:W-:-:S03]  /*75c0*/  IMAD.MOV.U32 R7, RZ, RZ, -0x1 ;  /* 0xffffffffff077424 */ /* 0x000fc600078e00ff */
[----:B------:R-:W-:Y:S01]  /*75d0*/  @P2 LOP3.LUT R3, R3, 0x1, R8, 0x78, !PT ;  /* 0x0000000103032812 */ /* 0x000fe200078e7808 */
[----:B------:R-:W-:Y:S01]  /*75e0*/  IMAD R8, R8, -0x7, R15 ;  /* 0xfffffff908087824 */ /* 0x000fe200078e020f */
[----:B0-----:R-:W-:Y:S06]  /*75f0*/  @P0 BRA `(.L_x_176) ;  /* 0x0000000400540947 */ /* 0x001fec0003800000 */
[----:B------:R-:W0:Y:S01]  /*7600*/  S2R R15, SR_CTAID.X ;  /* 0x00000000000f7919 */ /* 0x000e220000002500 */
[----:B------:R-:W-:Y:S01]  /*7610*/  ULDC.64 UR4, c[0x0][0x628] ;  /* 0x00018a0000047ab9 */ /* 0x000fe20000000a00 */
[----:B------:R-:W-:Y:S01]  /*7620*/  ULDC UR7, c[0x0][0x630] ;  /* 0x00018c0000077ab9 */ /* 0x000fe20000000800 */
[----:B------:R-:W-:Y:S01]  /*7630*/  ISETP.NE.U32.AND P0, PT, RZ, UR4, PT ;  /* 0x00000004ff007c0c */ /* 0x000fe2000bf05070 */
[----:B------:R-:W1:Y:S01]  /*7640*/  S2R R20, SR_CTAID.Y ;  /* 0x0000000000147919 */ /* 0x000e620000002600 */
[----:B------:R-:W-:Y:S01]  /*7650*/  ULDC UR8, c[0x0][0x150] ;  /* 0x0000540000087ab9 */ /* 0x000fe20000000800 */
[----:B------:R-:W-:Y:S01]  /*7660*/  IMAD.MOV.U32 R4, RZ, RZ, R16 ;  /* 0x000000ffff047224 */ /* 0x000fe200078e0010 */
[----:B------:R-:W-:Y:S01]  /*7670*/  ISETP.NE.AND.EX P0, PT, RZ, UR5, PT, P0 ;  /* 0x00000005ff007c0c */ /* 0x000fe2000bf05300 */
[----:B------:R-:W-:Y:S01]  /*7680*/  IMAD.MOV.U32 R5, RZ, RZ, R17 ;  /* 0x000000ffff057224 */ /* 0x000fe200078e0011 */
[----:B0-----:R-:W-:-:S11]  /*7690*/  I2FP.F32.U32 R22, R15 ;  /* 0x0000000f00167245 */ /* 0x001fd60000201000 */
[----:B------:R-:W-:Y:S05]  /*76a0*/  @!P0 BRA `(.L_x_177) ;  /* 0x0000000000288947 */ /* 0x000fea0003800000 */
[----:B------:R-:W-:Y:S02]  /*76b0*/  ULDC UR6, c[0x0][0x634] ;  /* 0x00018d0000067ab9 */ /* 0x000fe40000000800 */
[----:B------:R-:W-:-:S05]  /*76c0*/  IADD3 R5, P0, R16, UR6, RZ ;  /* 0x0000000610057c10 */ /* 0x000fca000ff1e0ff */
[----:B------:R-:W-:-:S04]  /*76d0*/  IMAD.X R21, RZ, RZ, R17, P0 ;  /* 0x000000ffff157224 */ /* 0x000fc800000e0611 */
[----:B------:R-:W-:-:S04]  /*76e0*/  IMAD.WIDE.U32 R6, R21, UR4, RZ ;  /* 0x0000000415067c25 */ /* 0x000fc8000f8e00ff */
[----:B------:R-:W-:-:S04]  /*76f0*/  IMAD.WIDE.U32 R6, P0, R5, UR5, R6 ;  /* 0x0000000505067c25 */ /* 0x000fc8000f800006 */
[----:B------:R-:W-:-:S04]  /*7700*/  IMAD.WIDE.U32 R4, R5, UR4, RZ ;  /* 0x0000000405047c25 */ /* 0x000fc8000f8e00ff */
[----:B------:R-:W-:Y:S01]  /*7710*/  IMAD.MOV.U32 R4, RZ, RZ, R7 ;  /* 0x000000ffff047224 */ /* 0x000fe200078e0007 */
[----:B------:R-:W-:Y:S01]  /*7720*/  IADD3 RZ, P1, R5, R6, RZ ;  /* 0x0000000605ff7210 */ /* 0x000fe20007f3e0ff */
[----:B------:R-:W-:-:S04]  /*7730*/  IMAD.X R5, RZ, RZ, RZ, P0 ;  /* 0x000000ffff057224 */ /* 0x000fc800000e06ff */
[----:B------:R-:W-:-:S08]  /*7740*/  IMAD.WIDE.U32.X R4, R21, UR5, R4, P1 ;  /* 0x0000000515047c25 */ /* 0x000fd000088e0404 */
.L_x_177:
[--C-:B------:R-:W-:Y:S01]  /*7750*/  SHF.R.U64 R14, R4, UR7, R5.reuse ;  /* 0x00000007040e7c19 */ /* 0x100fe20008001205 */
[----:B------:R-:W-:Y:S01]  /*7760*/  FMUL R22, R22, UR8 ;  /* 0x0000000816167c20 */ /* 0x000fe20008400000 */
[----:B------:R-:W-:Y:S01]  /*7770*/  SHF.R.U32.HI R4, RZ, UR7, R5 ;  /* 0x00000007ff047c19 */ /* 0x000fe20008011605 */
[----:B------:R-:W0:Y:S01]  /*7780*/  LDC R6, c[0x0][0x144] ;  /* 0x00005100ff067b82 */ /* 0x000e220000000800 */
[----:B------:R-:W-:Y:S01]  /*7790*/  IADD3 R5, P0, RZ, -R14, RZ ;  /* 0x8000000eff057210 */ /* 0x000fe20007f1e0ff */
[----:B------:R-:W-:Y:S01]  /*77a0*/  ULDC UR6, c[0x0][0x154] ;  /* 0x0000550000067ab9 */ /* 0x000fe20000000800 */
[----:B-1----:R-:W-:Y:S01]  /*77b0*/  I2FP.F32.U32 R7, R20 ;  /* 0x0000001400077245 */ /* 0x002fe20000201000 */
[----:B------:R-:W1:Y:S01]  /*77c0*/  F2I.U32.TRUNC.NTZ R22, R22 ;  /* 0x0000001600167305 */ /* 0x000e62000020f000 */
[----:B------:R-:W-:Y:S01]  /*77d0*/  ULDC.64 UR4, c[0x0][0x620] ;  /* 0x0001880000047ab9 */ /* 0x000fe20000000a00 */
[----:B------:R-:W-:Y:S01]  /*77e0*/  IMAD.X R4, RZ, RZ, ~R4, P0 ;  /* 0x000000ffff047224 */ /* 0x000fe200000e0e04 */
[----:B------:R-:W-:Y:S01]  /*77f0*/  ISETP.NE.AND P2, PT, R2, 0x1, PT ;  /* 0x000000010200780c */ /* 0x000fe20003f45270 */
[----:B------:R-:W-:Y:S01]  /*7800*/  FMUL R23, R7, UR6 ;  /* 0x0000000607177c20 */ /* 0x000fe20008400000 */
[----:B------:R-:W2:Y:S01]  /*7810*/  LDC R25, c[0x0][0x148] ;  /* 0x00005200ff197b82 */ /* 0x000ea20000000800 */
[----:B------:R-:W-:Y:S01]  /*7820*/  IMAD R4, R4, UR4, RZ ;  /* 0x0000000404047c24 */ /* 0x000fe2000f8e02ff */
[----:B------:R-:W-:-:S02]  /*7830*/  ULDC.64 UR6, c[0x0][0x640] ;  /* 0x0001900000067ab9 */ /* 0x000fc40000000a00 */
[----:B------:R-:W-:Y:S01]  /*7840*/  ISETP.NE.U32.AND P0, PT, RZ, UR6, PT ;  /* 0x00000006ff007c0c */ /* 0x000fe2000bf05070 */
[----:B------:R-:W3:Y:S01]  /*7850*/  F2I.U32.TRUNC.NTZ R23, R23 ;  /* 0x0000001700177305 */ /* 0x000ee2000020f000 */
[C---:B------:R-:W-:Y:S02]  /*7860*/  IMAD R7, R5.reuse, UR5, R4 ;  /* 0x0000000505077c24 */ /* 0x040fe4000f8e0204 */
[----:B------:R-:W-:Y:S01]  /*7870*/  IMAD.WIDE.U32 R4, R5, UR4, R16 ;  /* 0x0000000405047c25 */ /* 0x000fe2000f8e0010 */
[----:B------:R-:W-:Y:S01]  /*7880*/  ULDC UR4, c[0x0][0x618] ;  /* 0x0001860000047ab9 */ /* 0x000fe20000000800 */
[----:B------:R-:W-:Y:S02]  /*7890*/  ISETP.NE.AND.EX P0, PT, RZ, UR7, PT, P0 ;  /* 0x00000007ff007c0c */ /* 0x000fe4000bf05300 */
[----:B------:R-:W-:Y:S02]  /*78a0*/  IMAD.IADD R5, R5, 0x1, R7 ;  /* 0x0000000105057824 */ /* 0x000fe400078e0207 */
[----:B-1----:R-:W-:-:S03]  /*78b0*/  IMAD.MOV R22, RZ, RZ, -R22 ;  /* 0x000000ffff167224 */ /* 0x002fc600078e0a16 */
[----:B------:R-:W-:Y:S01]  /*78c0*/  SHF.R.U64 R21, R4, UR4, R5 ;  /* 0x0000000404157c19 */ /* 0x000fe20008001205 */
[----:B0-----:R-:W-:Y:S01]  /*78d0*/  IMAD R15, R6, R22, R15 ;  /* 0x00000016060f7224 */ /* 0x001fe200078e020f */
[----:B------:R-:W-:Y:S01]  /*78e0*/  SHF.R.U32.HI R4, RZ, UR4, R5 ;  /* 0x00000004ff047c19 */ /* 0x000fe20008011605 */
[----:B------:R-:W-:Y:S01]  /*78f0*/  ULDC UR4, c[0x0][0x608] ;  /* 0x0001820000047ab9 */ /* 0x000fe20000000800 */
[----:B---3--:R-:W-:Y:S02]  /*7900*/  IMAD.MOV R6, RZ, RZ, -R23 ;  /* 0x000000ffff067224 */ /* 0x008fe400078e0a17 */
[--C-:B------:R-:W-:Y:S02]  /*7910*/  SHF.R.U64 R22, R21, UR4, R4.reuse ;  /* 0x0000000415167c19 */ /* 0x100fe40008001204 */
[----:B------:R-:W-:Y:S01]  /*7920*/  SHF.R.U32.HI R5, RZ, UR4, R4 ;  /* 0x00000004ff057c19 */ /* 0x000fe20008011604 */
[----:B------:R-:W-:Y:S01]  /*7930*/  ULDC UR4, c[0x0][0x658] ;  /* 0x0001960000047ab9 */ /* 0x000fe20000000800 */
[----:B--2---:R-:W-:-:S02]  /*7940*/  @P2 IMAD R15, R25, R6, R20 ;  /* 0x00000006190f2224 */ /* 0x004fc400078e0214 */
[--C-:B------:R-:W-:Y:S02]  /*7950*/  SHF.R.U64 R20, R22, UR4, R5.reuse ;  /* 0x0000000416147c19 */ /* 0x100fe40008001205 */
[----:B------:R-:W-:-:S03]  /*7960*/  SHF.R.U32.HI R23, RZ, UR4, R5 ;  /* 0x00000004ff177c19 */ /* 0x000fc60008011605 */
[----:B------:R-:W-:Y:S02]  /*7970*/  IMAD.MOV.U32 R6, RZ, RZ, R20 ;  /* 0x000000ffff067224 */ /* 0x000fe400078e0014 */
[----:B------:R-:W-:Y:S01]  /*7980*/  IMAD.MOV.U32 R5, RZ, RZ, R23 ;  /* 0x000000ffff057224 */ /* 0x000fe200078e0017 */
[----:B------:R-:W-:Y:S06]  /*7990*/  @!P0 BRA `(.L_x_178) ;  /* 0x00000000002c8947 */ /* 0x000fec0003800000 */
        /* <DEDUP_REMOVED lines=9> */
[----:B------:R-:W-:-:S04]  /*7a30*/  IMAD.WIDE.U32.X R4, R23, UR7, R4, P1 ;  /* 0x0000000717047c25 */ /* 0x000fc800088e0404 */
[----:B------:R-:W-:-:S07]  /*7a40*/  IMAD.MOV.U32 R6, RZ, RZ, R4 ;  /* 0x000000ffff067224 */ /* 0x000fce00078e0004 */
.L_x_178:
[----:B------:R-:W-:Y:S01]  /*7a50*/  ULDC UR4, c[0x0][0x648] ;  /* 0x0001920000047ab9 */ /* 0x000fe20000000800 */
[----:B------:R-:W-:Y:S01]  /*7a60*/  LOP3.LUT R4, R22, UR16, RZ, 0xc0, !PT ;  /* 0x0000001016047c12 */ /* 0x000fe2000f8ec0ff */
[----:B------:R-:W-:Y:S01]  /*7a70*/  ULDC UR5, c[0x0][0x610] ;  /* 0x0001840000057ab9 */ /* 0x000fe20000000800 */
[----:B------:R-:W-:Y:S01]  /*7a80*/  SHF.R.U64 R5, R6, UR4, R5 ;  /* 0x0000000406057c19 */ /* 0x000fe20008001205 */
[----:B------:R-:W-:Y:S01]  /*7a90*/  ULDC UR4, c[0x0][0x638] ;  /* 0x00018e0000047ab9 */ /* 0x000fe20000000800 */
[----:B------:R-:W-:-:S03]  /*7aa0*/  LOP3.LUT R21, R21, UR15, RZ, 0xc0, !PT ;  /* 0x0000000f15157c12 */ /* 0x000fc6000f8ec0ff */
[----:B------:R-:W-:Y:S02]  /*7ab0*/  IMAD.MOV R7, RZ, RZ, -R5 ;  /* 0x000000ffff077224 */ /* 0x000fe400078e0a05 */
[----:B------:R-:W-:Y:S02]  /*7ac0*/  IMAD R4, R5, UR17, R4 ;  /* 0x0000001105047c24 */ /* 0x000fe4000f8e0204 */
[----:B------:R-:W-:Y:S01]  /*7ad0*/  IMAD R20, R7, UR4, R20 ;  /* 0x0000000407147c24 */ /* 0x000fe2000f8e0214 */
[----:B------:R-:W-:Y:S01]  /*7ae0*/  ULDC UR4, c[0x0][0x600] ;  /* 0x0001800000047ab9 */ /* 0x000fe20000000800 */
[----:B------:R-:W-:Y:S02]  /*7af0*/  IMAD R15, R4, UR5, R15 ;  /* 0x00000005040f7c24 */ /* 0x000fe4000f8e020f */
[----:B------:R-:W-:Y:S02]  /*7b00*/  IMAD R20, R20, UR4, R21 ;  /* 0x0000000414147c24 */ /* 0x000fe4000f8e0215 */
[----:B------:R-:W-:-:S02]  /*7b10*/  IMAD.MOV.U32 R4, RZ, RZ, 0x1 ;  /* 0x00000001ff047424 */ /* 0x000fc400078e00ff */
[----:B------:R-:W-:Y:S01]  /*7b20*/  IMAD.MOV.U32 R7, RZ, RZ, R14 ;  /* 0x000000ffff077224 */ /* 0x000fe200078e000e */
[----:B------:R-:W-:Y:S02]  /*7b30*/  SEL R21, R20, R15, !P2 ;  /* 0x0000000f14157207 */ /* 0x000fe40005000000 */
[----:B------:R-:W-:-:S07]  /*7b40*/  SEL R20, R15, R20, !P2 ;  /* 0x000000140f147207 */ /* 0x000fce0005000000 */
.L_x_176:
[----:B------:R-:W-:Y:S05]  /*7b50*/  BSYNC B1 ;  /* 0x0000000000017941 */ /* 0x000fea0003800000 */
.L_x_175:
[----:B------:R-:W-:-:S13]  /*7b60*/  LOP3.LUT P0, RZ, R4, 0xff, RZ, 0xc0, !PT ;  /* 0x000000ff04ff7812 */ /* 0x000fda000780c0ff */
[----:B------:R-:W-:Y:S05]  /*7b70*/  @P0 BRA `(.L_x_179) ;  /* 0xfffffff400380947 */ /* 0x000fea000383ffff */
[----:B------:R-:W-:Y:S05]  /*7b80*/  BSYNC B0 ;  /* 0x0000000000007941 */ /* 0x000fea0003800000 */
.L_x_168:
[----:B------:R-:W-:-:S03]  /*7b90*/  UMOV UR4, 0xffffffff ;  /* 0xffffffff00047882 */ /* 0x000fc60000000000 */
[----:B------:R-:W-:Y:S05]  /*7ba0*/  BRA.DIV UR4, `(.L_x_180) ;  /* 0x0000000604807947 */ /* 0x000fea000b800000 */
[----:B------:R-:W-:-:S13]  /*7bb0*/  ELECT P6, URZ, PT ;  /* 0x00000000003f782f */ /* 0x000fda00038c0000 */
.L_x_197:
[----:B------:R-:W-:Y:S04]  /*7bc0*/  BSSY B0, `(.L_x_181) ;  /* 0x0000046000007945 */ /* 0x000fe80003800000 */
[----:B------:R-:W-:Y:S05]  /*7bd0*/  @!P6 BRA `(.L_x_182) ;  /* 0x000000040010e947 */ /* 0x000fea0003800000 */
[----:B------:R-:W-:-:S04]  /*7be0*/  LOP3.LUT R18, R18, 0x2, RZ, 0xfc, !PT ;  /* 0x0000000212127812 */ /* 0x000fc800078efcff */
[----:B------:R-:W-:-:S13]  /*7bf0*/  ISETP.NE.AND P0, PT, R18, 0x3, PT ;  /* 0x000000031200780c */ /* 0x000fda0003f05270 */
[----:B------:R-:W-:Y:S05]  /*7c00*/  @!P0 BRA `(.L_x_183) ;  /* 0x0000000000048947 */ /* 0x000fea0003800000 */
[----:B------:R-:W-:Y:S01]  /*7c10*/  BPT.TRAP 0x1 ;  /* 0x000000040000795c */ /* 0x000fe20000300000 */
.L_x_183:
[----:B------:R-:W0:Y:S01]  /*7c20*/  S2R R5, SR_CgaCtaId ;  /* 0x0000000000057919 */ /* 0x000e220000008800 */
[----:B------:R-:W-:Y:S02]  /*7c30*/  MOV R0, 0x400 ;  /* 0x0000040000007802 */ /* 0x000fe40000000f00 */
[----:B------:R-:W-:Y:S02]  /*7c40*/  SHF.L.U32 R2, R3, 0x1f, RZ ;  /* 0x0000001f03027819 */ /* 0x000fe400000006ff */
[----:B0-----:R-:W-:-:S05]  /*7c50*/  LEA R5, R5, R0, 0x18 ;  /* 0x0000000005057211 */ /* 0x001fca00078ec0ff */
[----:B------:R-:W-:-:S04]  /*7c60*/  VIADD R5, R5, 0x38 ;  /* 0x0000003805057836 */ /* 0x000fc80000000000 */
[C---:B------:R-:W-:Y:S02]  /*7c70*/  IMAD R7, R8.reuse, 0x8, R5 ;  /* 0x0000000808077824 */ /* 0x040fe400078e0205 */
[----:B------:R-:W-:Y:S02]  /*7c80*/  VIADD R8, R8, 0x1 ;  /* 0x0000000108087836 */ /* 0x000fe40000000000 */
[----:B------:R-:W0:Y:S03]  /*7c90*/  SYNCS.PHASECHK.TRANS64.TRYWAIT P0, [R7+URZ], R2 ;  /* 0x00000002070075a7 */ /* 0x000e26000800017f */
[----:B------:R-:W-:-:S04]  /*7ca0*/  ISETP.NE.AND P1, PT, R8, 0x7, PT ;  /* 0x000000070800780c */ /* 0x000fc80003f25270 */
[----:B------:R-:W-:Y:S02]  /*7cb0*/  SEL R0, RZ, 0x1, P1 ;  /* 0x00000001ff007807 */ /* 0x000fe40000800000 */
[----:B------:R-:W-:Y:S02]  /*7cc0*/  SEL R8, R8, RZ, P1 ;  /* 0x000000ff08087207 */ /* 0x000fe40000800000 */
[----:B------:R-:W-:-:S03]  /*7cd0*/  LOP3.LUT R9, R3, R0, RZ, 0x3c, !PT ;  /* 0x0000000003097212 */ /* 0x000fc600078e3cff */
[----:B------:R-:W-:Y:S01]  /*7ce0*/  IMAD R6, R8, 0x8, R5 ;  /* 0x0000000808067824 */ /* 0x000fe200078e0205 */
[----:B------:R-:W-:Y:S01]  /*7cf0*/  SHF.L.U32 R3, R9, 0x1f, RZ ;  /* 0x0000001f09037819 */ /* 0x000fe200000006ff */
[----:B0-----:R-:W-:Y:S06]  /*7d00*/  @!P0 BRA `(.L_x_184) ;  /* 0x0000000400488947 */ /* 0x001fec0003800000 */
.L_x_198:
[----:B------:R-:W1:Y:S01]  /*7d10*/  SYNCS.PHASECHK.TRANS64.TRYWAIT P0, [R6+URZ], R3 ;  /* 0x00000003060075a7 */ /* 0x000e62000800017f */
[----:B------:R-:W-:-:S05]  /*7d20*/  VIADD R0, R8, 0x1 ;  /* 0x0000000108007836 */ /* 0x000fca0000000000 */
[----:B------:R-:W-:-:S04]  /*7d30*/  ISETP.NE.AND P1, PT, R0, 0x7, PT ;  /* 0x000000070000780c */ /* 0x000fc80003f25270 */
[----:B0-----:R-:W-:Y:S02]  /*7d40*/  SEL R2, RZ, 0x1, P1 ;  /* 0x00000001ff027807 */ /* 0x001fe40000800000 */
[----:B------:R-:W-:Y:S02]  /*7d50*/  SEL R0, R0, RZ, P1 ;  /* 0x000000ff00007207 */ /* 0x000fe40000800000 */
[----:B------:R-:W-:-:S03]  /*7d60*/  LOP3.LUT R9, R9, R2, RZ, 0x3c, !PT ;  /* 0x0000000209097212 */ /* 0x000fc600078e3cff */
[----:B------:R-:W-:Y:S01]  /*7d70*/  IMAD R7, R0, 0x8, R5 ;  /* 0x0000000800077824 */ /* 0x000fe200078e0205 */
[----:B------:R-:W-:Y:S01]  /*7d80*/  SHF.L.U32 R4, R9, 0x1f, RZ ;  /* 0x0000001f09047819 */ /* 0x000fe200000006ff */
[----:B-1----:R-:W-:Y:S06]  /*7d90*/  @!P0 BRA `(.L_x_185) ;  /* 0x0000000400388947 */ /* 0x002fec0003800000 */
.L_x_199:
[----:B------:R-:W1:Y:S01]  /*7da0*/  SYNCS.PHASECHK.TRANS64.TRYWAIT P0, [R7+URZ], R4 ;  /* 0x00000004070075a7 */ /* 0x000e62000800017f */
[----:B------:R-:W-:-:S05]  /*7db0*/  VIADD R0, R0, 0x1 ;  /* 0x0000000100007836 */ /* 0x000fca0000000000 */
[----:B------:R-:W-:-:S04]  /*7dc0*/  ISETP.NE.AND P1, PT, R0, 0x7, PT ;  /* 0x000000070000780c */ /* 0x000fc80003f25270 */
[----:B------:R-:W-:Y:S02]  /*7dd0*/  SEL R2, RZ, 0x1, P1 ;  /* 0x00000001ff027807 */ /* 0x000fe40000800000 */
[----:B------:R-:W-:Y:S02]  /*7de0*/  SEL R0, R0, RZ, P1 ;  /* 0x000000ff00007207 */ /* 0x000fe40000800000 */
[----:B------:R-:W-:-:S03]  /*7df0*/  LOP3.LUT R9, R9, R2, RZ, 0x3c, !PT ;  /* 0x0000000209097212 */ /* 0x000fc600078e3cff */
[----:B0-----:R-:W-:Y:S01]  /*7e00*/  IMAD R6, R0, 0x8, R5 ;  /* 0x0000000800067824 */ /* 0x001fe200078e0205 */
[----:B------:R-:W-:Y:S01]  /*7e10*/  SHF.L.U32 R3, R9, 0x1f, RZ ;  /* 0x0000001f09037819 */ /* 0x000fe200000006ff */
[----:B-1----:R-:W-:Y:S06]  /*7e20*/  @!P0 BRA `(.L_x_186) ;  /* 0x0000000400288947 */ /* 0x002fec0003800000 */
.L_x_200:
        /* <DEDUP_REMOVED lines=9> */
.L_x_201:
        /* <DEDUP_REMOVED lines=9> */
.L_x_202:
[----:B------:R-:W1:Y:S01]  /*7f50*/  SYNCS.PHASECHK.TRANS64.TRYWAIT P0, [R6+URZ], R3 ;  /* 0x00000003060075a7 */ /* 0x000e62000800017f */
[----:B------:R-:W-:-:S05]  /*7f60*/  VIADD R0, R0, 0x1 ;  /* 0x0000000100007836 */ /* 0x000fca0000000000 */
[----:B------:R-:W-:-:S04]  /*7f70*/  ISETP.NE.AND P1, PT, R0, 0x7, PT ;  /* 0x000000070000780c */ /* 0x000fc80003f25270 */
[----:B------:R-:W-:Y:S02]  /*7f80*/  SEL R2, RZ, 0x1, P1 ;  /* 0x00000001ff027807 */ /* 0x000fe40000800000 */
[----:B------:R-:W-:Y:S02]  /*7f90*/  SEL R0, R0, RZ, P1 ;  /* 0x000000ff00007207 */ /* 0x000fe40000800000 */
[----:B------:R-:W-:Y:S01]  /*7fa0*/  LOP3.LUT R2, R9, R2, RZ, 0x3c, !PT ;  /* 0x0000000209027212 */ /* 0x000fe200078e3cff */
[----:B-1----:R-:W-:Y:S06]  /*7fb0*/  @!P0 BRA `(.L_x_189) ;  /* 0x0000000400008947 */ /* 0x002fec0003800000 */
.L_x_203:
[----:B------:R-:W-:Y:S01]  /*7fc0*/  IMAD R5, R0, 0x8, R5 ;  /* 0x0000000800057824 */ /* 0x000fe200078e0205 */
[----:B------:R-:W-:-:S07]  /*7fd0*/  SHF.L.U32 R0, R2, 0x1f, RZ ;  /* 0x0000001f02007819 */ /* 0x000fce00000006ff */
.L_x_190:
[----:B--2---:R2:W3:Y:S02]  /*7fe0*/  SYNCS.PHASECHK.TRANS64.TRYWAIT P0, [R5+URZ], R0 ;  /* 0x00000000050075a7 */ /* 0x0044e4000800017f */
[----:B---3--:R-:W-:Y:S05]  /*7ff0*/  @!P0 NANOSLEEP.SYNCS 0x989680 ;  /* 0x009896800000895d */ /* 0x008fea0003900000 */
[----:B------:R-:W3:Y:S02]  /*8000*/  @!P0 SYNCS.PHASECHK.TRANS64 P0, [R5+URZ], R0 ;  /* 0x00000000050085a7 */ /* 0x000ee4000800007f */
[----:B---3--:R-:W-:Y:S05]  /*8010*/  @!P0 BRA `(.L_x_190) ;  /* 0xfffffffc00f08947 */ /* 0x008fea000383ffff */
.L_x_182:
[----:B------:R-:W-:Y:S05]  /*8020*/  BSYNC B0 ;  /* 0x0000000000007941 */ /* 0x000fea0003800000 */
.L_x_181:
[----:B------:R-:W-:Y:S05]  /*8030*/  EXIT ;  /* 0x000000000000794d */ /* 0x000fea0003800000 */
.L_x_21:
[----:B-1----:R1:W2:Y:S02]  /*8040*/  SYNCS.PHASECHK.TRANS64.TRYWAIT P1, [R3+URZ], R0 ;  /* 0x00000000030075a7 */ /* 0x0022a4000802017f */
[----:B--2---:R-:W-:Y:S05]  /*8050*/  @!P1 NANOSLEEP.SYNCS 0x989680 ;  /* 0x009896800000995d */ /* 0x004fea0003900000 */
[----:B------:R-:W2:Y:S02]  /*8060*/  @!P1 SYNCS.PHASECHK.TRANS64 P1, [R3+URZ], R0 ;  /* 0x00000000030095a7 */ /* 0x000ea4000802007f */
[----:B--2---:R-:W-:Y:S05]  /*8070*/  @!P1 BRA `(.L_x_21) ;  /* 0xfffffffc00f09947 */ /* 0x004fea000383ffff */
[----:B------:R-:W-:Y:S05]  /*8080*/  BRA `(.L_x_20) ;  /* 0xffffff9400e07947 */ /* 0x000fea000383ffff */
.L_x_26:
[----:B-1----:R1:W2:Y:S02]  /*8090*/  SYNCS.PHASECHK.TRANS64.TRYWAIT P1, [R5+URZ], R4 ;  /* 0x00000004050075a7 */ /* 0x0022a4000802017f */
[----:B--2---:R-:W-:Y:S05]  /*80a0*/  @!P1 NANOSLEEP.SYNCS 0x989680 ;  /* 0x009896800000995d */ /* 0x004fea0003900000 */
[----:B------:R-:W2:Y:S02]  /*80b0*/  @!P1 SYNCS.PHASECHK.TRANS64 P1, [R5+URZ], R4 ;  /* 0x00000004050095a7 */ /* 0x000ea4000802007f */
[----:B--2---:R-:W-:Y:S05]  /*80c0*/  @!P1 BRA `(.L_x_26) ;  /* 0xfffffffc00f09947 */ /* 0x004fea000383ffff */
[----:B------:R-:W-:Y:S05]  /*80d0*/  BRA `(.L_x_25) ;  /* 0xffffff9800bc7947 */ /* 0x000fea000383ffff */
.L_x_169:
[----:B------:R-:W-:Y:S01]  /*80e0*/  BSSY B1, `(.L_x_191) ;  /* 0x0000006000017945 */ /* 0x000fe20003800000 */
[----:B------:R-:W-:-:S07]  /*80f0*/  IMAD.MOV.U32 R15, RZ, RZ, -0x1 ;  /* 0xffffffffff0f7424 */ /* 0x000fce00078e00ff */
[----:B------:R-:W-:Y:S05]  /*8100*/  WARPSYNC.COLLECTIVE R15, `(.L_x_192) ;  /* 0x000000000f0c7348 */ /* 0x000fea0003c00000 */
[----:B------:R-:W-:Y:S02]  /*8110*/  ELECT P6, UR62, PT ;  /* 0x00000000003e782f */ /* 0x000fe400038c0000 */
[----:B------:R-:W-:Y:S01]  /*8120*/  MOV R14, UR62 ;  /* 0x0000003e000e7c02 */ /* 0x000fe20008000f00 */
[----:B------:R-:W-:Y:S10]  /*8130*/  ENDCOLLECTIVE ;  /* 0x000000000000791b */ /* 0x000ff40003800000 */
.L_x_192:
[----:B------:R-:W-:Y:S05]  /*8140*/  BSYNC B1 ;  /* 0x0000000000017941 */ /* 0x000fea0003800000 */
.L_x_191:
[----:B------:R-:W-:Y:S05]  /*8150*/  BRA `(.L_x_193) ;  /* 0xffffffec00cc7947 */ /* 0x000fea000383ffff */
.L_x_172:
[----:B-1----:R1:W2:Y:S02]  /*8160*/  SYNCS.PHASECHK.TRANS64.TRYWAIT P0, [R23+URZ+0x38], R14 ;  /* 0x0000380e170075a7 */ /* 0x0022a4000800017f */
[----:B--2---:R-:W-:Y:S05]  /*8170*/  @!P0 NANOSLEEP.SYNCS 0x989680 ;  /* 0x009896800000895d */ /* 0x004fea0003900000 */
[----:B------:R-:W2:Y:S02]  /*8180*/  @!P0 SYNCS.PHASECHK.TRANS64 P0, [R23+URZ+0x38], R14 ;  /* 0x0000380e170085a7 */ /* 0x000ea4000800007f */
[----:B--2---:R-:W-:Y:S05]  /*8190*/  @!P0 BRA `(.L_x_172) ;  /* 0xfffffffc00f08947 */ /* 0x004fea000383ffff */
[----:B------:R-:W-:Y:S05]  /*81a0*/  BRA `(.L_x_194) ;  /* 0xfffffff000047947 */ /* 0x000fea000383ffff */
.L_x_180:
[----:B------:R-:W-:Y:S01]  /*81b0*/  BSSY B0, `(.L_x_195) ;  /* 0x0000006000007945 */ /* 0x000fe20003800000 */
[----:B------:R-:W-:-:S07]  /*81c0*/  IMAD.MOV.U32 R15, RZ, RZ, -0x1 ;  /* 0xffffffffff0f7424 */ /* 0x000fce00078e00ff */
[----:B------:R-:W-:Y:S05]  /*81d0*/  WARPSYNC.COLLECTIVE R15, `(.L_x_196) ;  /* 0x000000000f0c7348 */ /* 0x000fea0003c00000 */
[----:B------:R-:W-:Y:S02]  /*81e0*/  ELECT P6, UR62, PT ;  /* 0x00000000003e782f */ /* 0x000fe400038c0000 */
[----:B------:R-:W-:Y:S01]  /*81f0*/  MOV R14, UR62 ;  /* 0x0000003e000e7c02 */ /* 0x000fe20008000f00 */
[----:B------:R-:W-:Y:S10]  /*8200*/  ENDCOLLECTIVE ;  /* 0x000000000000791b */ /* 0x000ff40003800000 */
.L_x_196:
[----:B------:R-:W-:Y:S05]  /*8210*/  BSYNC B0 ;  /* 0x0000000000007941 */ /* 0x000fea0003800000 */
.L_x_195:
[----:B------:R-:W-:Y:S05]  /*8220*/  BRA `(.L_x_197) ;  /* 0xfffffff800647947 */ /* 0x000fea000383ffff */
.L_x_184:
[----:B0-----:R0:W1:Y:S02]  /*8230*/  SYNCS.PHASECHK.TRANS64.TRYWAIT P0, [R7+URZ], R2 ;  /* 0x00000002070075a7 */ /* 0x001064000800017f */
[----:B-1----:R-:W-:Y:S05]  /*8240*/  @!P0 NANOSLEEP.SYNCS 0x989680 ;  /* 0x009896800000895d */ /* 0x002fea0003900000 */
[----:B------:R-:W1:Y:S02]  /*8250*/  @!P0 SYNCS.PHASECHK.TRANS64 P0, [R7+URZ], R2 ;  /* 0x00000002070085a7 */ /* 0x000e64000800007f */
[----:B-1----:R-:W-:Y:S05]  /*8260*/  @!P0 BRA `(.L_x_184) ;  /* 0xfffffffc00f08947 */ /* 0x002fea000383ffff */
[----:B------:R-:W-:Y:S05]  /*8270*/  BRA `(.L_x_198) ;  /* 0xfffffff800a47947 */ /* 0x000fea000383ffff */
.L_x_185:
[----:B0-----:R0:W1:Y:S02]  /*8280*/  SYNCS.PHASECHK.TRANS64.TRYWAIT P0, [R6+URZ], R3 ;  /* 0x00000003060075a7 */ /* 0x001064000800017f */
[----:B-1----:R-:W-:Y:S05]  /*8290*/  @!P0 NANOSLEEP.SYNCS 0x989680 ;  /* 0x009896800000895d */ /* 0x002fea0003900000 */
[----:B------:R-:W1:Y:S02]  /*82a0*/  @!P0 SYNCS.PHASECHK.TRANS64 P0, [R6+URZ], R3 ;  /* 0x00000003060085a7 */ /* 0x000e64000800007f */
[----:B-1----:R-:W-:Y:S05]  /*82b0*/  @!P0 BRA `(.L_x_185) ;  /* 0xfffffffc00f08947 */ /* 0x002fea000383ffff */
[----:B------:R-:W-:Y:S05]  /*82c0*/  BRA `(.L_x_199) ;  /* 0xfffffff800b47947 */ /* 0x000fea000383ffff */
.L_x_186:
[----:B0-----:R0:W1:Y:S02]  /*82d0*/  SYNCS.PHASECHK.TRANS64.TRYWAIT P0, [R7+URZ], R4 ;  /* 0x00000004070075a7 */ /* 0x001064000800017f */
[----:B-1----:R-:W-:Y:S05]  /*82e0*/  @!P0 NANOSLEEP.SYNCS 0x989680 ;  /* 0x009896800000895d */ /* 0x002fea0003900000 */
[----:B------:R-:W1:Y:S02]  /*82f0*/  @!P0 SYNCS.PHASECHK.TRANS64 P0, [R7+URZ], R4 ;  /* 0x00000004070085a7 */ /* 0x000e64000800007f */
[----:B-1----:R-:W-:Y:S05]  /*8300*/  @!P0 BRA `(.L_x_186) ;  /* 0xfffffffc00f08947 */ /* 0x002fea000383ffff */
[----:B------:R-:W-:Y:S05]  /*8310*/  BRA `(.L_x_200) ;  /* 0xfffffff800c47947 */ /* 0x000fea000383ffff */
.L_x_187:
[----:B0-----:R0:W1:Y:S02]  /*8320*/  SYNCS.PHASECHK.TRANS64.TRYWAIT P0, [R6+URZ], R3 ;  /* 0x00000003060075a7 */ /* 0x001064000800017f */
[----:B-1----:R-:W-:Y:S05]  /*8330*/  @!P0 NANOSLEEP.SYNCS 0x989680 ;  /* 0x009896800000895d */ /* 0x002fea0003900000 */
[----:B------:R-:W1:Y:S02]  /*8340*/  @!P0 SYNCS.PHASECHK.TRANS64 P0, [R6+URZ], R3 ;  /* 0x00000003060085a7 */ /* 0x000e64000800007f */
[----:B-1----:R-:W-:Y:S05]  /*8350*/  @!P0 BRA `(.L_x_187) ;  /* 0xfffffffc00f08947 */ /* 0x002fea000383ffff */
[----:B------:R-:W-:Y:S05]  /*8360*/  BRA `(.L_x_201) ;  /* 0xfffffff800d47947 */ /* 0x000fea000383ffff */
.L_x_188:
[----:B0-----:R0:W1:Y:S02]  /*8370*/  SYNCS.PHASECHK.TRANS64.TRYWAIT P0, [R7+URZ], R4 ;  /* 0x00000004070075a7 */ /* 0x001064000800017f */
[----:B-1----:R-:W-:Y:S05]  /*8380*/  @!P0 NANOSLEEP.SYNCS 0x989680 ;  /* 0x009896800000895d */ /* 0x002fea0003900000 */
[----:B------:R-:W1:Y:S02]  /*8390*/  @!P0 SYNCS.PHASECHK.TRANS64 P0, [R7+URZ], R4 ;  /* 0x00000004070085a7 */ /* 0x000e64000800007f */
[----:B-1----:R-:W-:Y:S05]  /*83a0*/  @!P0 BRA `(.L_x_188) ;  /* 0xfffffffc00f08947 */ /* 0x002fea000383ffff */
[----:B------:R-:W-:Y:S05]  /*83b0*/  BRA `(.L_x_202) ;  /* 0xfffffff800e47947 */ /* 0x000fea000383ffff */
.L_x_189:
[----:B-1----:R1:W2:Y:S02]  /*83c0*/  SYNCS.PHASECHK.TRANS64.TRYWAIT P0, [R6+URZ], R3 ;  /* 0x00000003060075a7 */ /* 0x0022a4000800017f */
[----:B--2---:R-:W-:Y:S05]  /*83d0*/  @!P0 NANOSLEEP.SYNCS 0x989680 ;  /* 0x009896800000895d */ /* 0x004fea0003900000 */
[----:B------:R-:W2:Y:S02]  /*83e0*/  @!P0 SYNCS.PHASECHK.TRANS64 P0, [R6+URZ], R3 ;  /* 0x00000003060085a7 */ /* 0x000ea4000800007f */
[----:B--2---:R-:W-:Y:S05]  /*83f0*/  @!P0 BRA `(.L_x_189) ;  /* 0xfffffffc00f08947 */ /* 0x004fea000383ffff */
[----:B------:R-:W-:Y:S05]  /*8400*/  BRA `(.L_x_203) ;  /* 0xfffffff800ec7947 */ /* 0x000fea000383ffff */
.L_x_204:
[----:B------:R-:W-:-:S00]  /*8410*/  BRA `(.L_x_204) ;  /* 0xfffffffc00fc7947 */ /* 0x000fc0000383ffff */
[----:B------:R-:W-:-:S00]  /*8420*/  NOP ;  /* 0x0000000000007918 */ /* 0x000fc00000000000 */
        /* <DEDUP_REMOVED lines=13> */
.L_x_205:


//--------------------- .nv.global.init           --------------------------
	.section	.nv.global.init,"aw",@progbits
.nv.global.init:
	.type		$str$22,@object
	.size		$str$22,($str$23 - $str$22)
$str$22:
        /*0000*/ 	.byte	0x6b, 0x5f, 0x74, 0x69, 0x6c, 0x65, 0x5f, 0x63, 0x6f, 0x75, 0x6e, 0x74, 0x20, 0x3e, 0x3d, 0x20
        /*0010*/ 	.byte	0x31, 0x00
	.type		$str$23,@object
	.size		$str$23,(__unnamed_1 - $str$23)
$str$23:
        /*0012*/ 	.byte	0x2f, 0x74, 0x6d, 0x70, 0x2f, 0x63, 0x75, 0x74, 0x6c, 0x61, 0x73, 0x73, 0x5f, 0x73, 0x77, 0x65
        /*0022*/ 	.byte	0x65, 0x70, 0x5f, 0x73, 0x72, 0x63, 0x2f, 0x69, 0x6e, 0x63, 0x6c, 0x75, 0x64, 0x65, 0x2f, 0x63
        /*0032*/ 	.byte	0x75, 0x74, 0x6c, 0x61, 0x73, 0x73, 0x2f, 0x67, 0x65, 0x6d, 0x6d, 0x2f, 0x63, 0x6f, 0x6c, 0x6c
        /*0042*/ 	.byte	0x65, 0x63, 0x74, 0x69, 0x76, 0x65, 0x2f, 0x73, 0x6d, 0x39, 0x30, 0x5f, 0x6d, 0x6d, 0x61, 0x5f
        /*0052*/ 	.byte	0x74, 0x6d, 0x61, 0x5f, 0x67, 0x6d, 0x6d, 0x61, 0x5f, 0x73, 0x73, 0x5f, 0x77, 0x61, 0x72, 0x70
        /*0062*/ 	.byte	0x73, 0x70, 0x65, 0x63, 0x69, 0x61, 0x6c, 0x69, 0x7a, 0x65, 0x64, 0x2e, 0x68, 0x70, 0x70, 0x00
	.type		__unnamed_1,@object
	.size		__unnamed_1,(.L_0 - __unnamed_1)
__unnamed_1:
        /*0072*/ 	.byte	0x76, 0x6f, 0x69, 0x64, 0x20, 0x63, 0x75, 0x74, 0x6c, 0x61, 0x73, 0x73, 0x3a, 0x3a, 0x67, 0x65
        /* <DEDUP_REMOVED lines=180> */
        /*0bc2*/ 	.byte	0x75, 0x74, 0x65, 0x3a, 0x3a, 0x69, 0x64, 0x65, 0x6e, 0x74, 0x69, 0x74, 0x79, 0x5d, 0x00
.L_0:


//--------------------- .nv.shared._ZN7cutlass13device_kernelINS_4gemm6kernel13GemmUniversalIN4cute5tupleIJiiiiEEENS1_10collective13CollectiveMmaINS1_34MainloopSm90TmaGmmaWarpSpecializedILi7ENS5_IJNS4_1CILi2EEENSA_ILi1EEESC_EEENS1_35KernelTmaWarpSpecializedCooperativeEEENS5_IJNSA_ILi128EEESG_NSA_ILi64EEEEEENS_10bfloat16_tENS5_IJlSC_lEEESJ_SK_NS4_8TiledMMAINS4_8MMA_AtomIJNS4_4SM904GMMA28MMA_64x128x16_F32BF16BF16_SSILNSO_5MajorE0ELSQ_0ELNSO_7ScaleInE1ELSR_1EEEEEENS4_6LayoutISD_NS5_IJSC_NSA_ILi0EEESV_EEEEENS5_IJNS4_10UnderscoreESY_SY_EEEEENS4_13SM90_TMA_LOADENS4_14ComposedLayoutINS4_7SwizzleILi3ELi4ELi3EEENS4_18smem_ptr_flag_bitsILi16EEENSU_INS5_IJNSA_ILi8EEESH_EEENS5_IJSH_SC_EEEEEEEvNS4_8identityENS4_23SM90_TMA_LOAD_MULTICASTES1B_vS1C_EENS_8epilogue10collective6detail29Sm90TmaWarpSpecializedAdapterINS1G_15DefaultEpilogueISJ_SK_SK_NS1F_6thread17LinearCombinationISJ_Li1EffLNS1K_9ScaleType4KindE0ELNS_15FloatRoundStyleE2ESJ_EENS1_15EpilogueDefaultEEEEEvvEEEEvNT_6ParamsE --------------------------
	.section	.nv.shared._ZN7cutlass13device_kernelINS_4gemm6kernel13GemmUniversalIN4cute5tupleIJiiiiEEENS1_10collective13CollectiveMmaINS1_34MainloopSm90TmaGmmaWarpSpecializedILi7ENS5_IJNS4_1CILi2EEENSA_ILi1EEESC_EEENS1_35KernelTmaWarpSpecializedCooperativeEEENS5_IJNSA_ILi128EEESG_NSA_ILi64EEEEEENS_10bfloat16_tENS5_IJlSC_lEEESJ_SK_NS4_8TiledMMAINS4_8MMA_AtomIJNS4_4SM904GMMA28MMA_64x128x16_F32BF16BF16_SSILNSO_5MajorE0ELSQ_0ELNSO_7ScaleInE1ELSR_1EEEEEENS4_6LayoutISD_NS5_IJSC_NSA_ILi0EEESV_EEEEENS5_IJNS4_10UnderscoreESY_SY_EEEEENS4_13SM90_TMA_LOADENS4_14ComposedLayoutINS4_7SwizzleILi3ELi4ELi3EEENS4_18smem_ptr_flag_bitsILi16EEENSU_INS5_IJNSA_ILi8EEESH_EEENS5_IJSH_SC_EEEEEEEvNS4_8identityENS4_23SM90_TMA_LOAD_MULTICASTES1B_vS1C_EENS_8epilogue10collective6detail29Sm90TmaWarpSpecializedAdapterINS1G_15DefaultEpilogueISJ_SK_SK_NS1F_6thread17LinearCombinationISJ_Li1EffLNS1K_9ScaleType4KindE0ELNS_15FloatRoundStyleE2ESJ_EENS1_15EpilogueDefaultEEEEEvvEEEEvNT_6ParamsE,"aw",@nobits
	.sectionflags	@""
	.align	16
	.zero		1024


//--------------------- .nv.shared.reserved.0     --------------------------
	.section	.nv.shared.reserved.0,"aw",@nobits
	.weak		__nv_reservedSMEM_offset_0_alias
	.size		__nv_reservedSMEM_offset_0_alias, 0, 0
	.other		__nv_reservedSMEM_offset_0_alias,@"STO_CUDA_RESERVED_SHARED STV_DEFAULT"
__nv_reservedSMEM_offset_0_alias:
	.zero		0


//--------------------- .nv.global                --------------------------
	.section	.nv.global,"aw",@nobits
.nv.global:
	.type		_ZN40_INTERNAL_14cfdad0_4_k_cu_85b3b663_181054cute1_E,@object
	.size		_ZN40_INTERNAL_14cfdad0_4_k_cu_85b3b663_181054cute1_E,(_ZN40_INTERNAL_14cfdad0_4_k_cu_85b3b663_181054cuda3std3__45__cpo6cbeginE - _ZN40_INTERNAL_14cfdad0_4_k_cu_85b3b663_181054cute1_E)
_ZN40_INTERNAL_14cfdad0_4_k_cu_85b3b663_181054cute1_E:
	.zero		1
	.type		_ZN40_INTERNAL_14cfdad0_4_k_cu_85b3b663_181054cuda3std3__45__cpo6cbeginE,@object
	.size		_ZN40_INTERNAL_14cfdad0_4_k_cu_85b3b663_181054cuda3std3__45__cpo6cbeginE,(_ZN40_INTERNAL_14cfdad0_4_k_cu_85b3b663_181054cuda3std3__48in_placeE - _ZN40_INTERNAL_14cfdad0_4_k_cu_85b3b663_181054cuda3std3__45__cpo6cbeginE)
_ZN40_INTERNAL_14cfdad0_4_k_cu_85b3b663_181054cuda3std3__45__cpo6cbeginE:
	.zero		1
	.type		_ZN40_INTERNAL_14cfdad0_4_k_cu_85b3b663_181054cuda3std3__48in_placeE,@object
	.size		_ZN40_INTERNAL_14cfdad0_4_k_cu_85b3b663_181054cuda3std3__48in_placeE,(_ZN40_INTERNAL_14cfdad0_4_k_cu_85b3b663_181054cuda3std6ranges3__45__cpo9iter_moveE - _ZN40_INTERNAL_14cfdad0_4_k_cu_85b3b663_181054cuda3std3__48in_placeE)
_ZN40_INTERNAL_14cfdad0_4_k_cu_85b3b663_181054cuda3std3__48in_placeE:
	.zero		1
	.type		_ZN40_INTERNAL_14cfdad0_4_k_cu_85b3b663_181054cuda3std6ranges3__45__cpo9iter_moveE,@object
	.size		_ZN40_INTERNAL_14cfdad0_4_k_cu_85b3b663_181054cuda3std6ranges3__45__cpo9iter_moveE,(_ZN40_INTERNAL_14cfdad0_4_k_cu_85b3b663_181054cuda3std3__45__cpo5beginE - _ZN40_INTERNAL_14cfdad0_4_k_cu_85b3b663_181054cuda3std6ranges3__45__cpo9iter_moveE)
_ZN40_INTERNAL_14cfdad0_4_k_cu_85b3b663_181054cuda3std6ranges3__45__cpo9iter_moveE:
	.zero		1
	.type		_ZN40_INTERNAL_14cfdad0_4_k_cu_85b3b663_181054cuda3std3__45__cpo5beginE,@object
	.size		_ZN40_INTERNAL_14cfdad0_4_k_cu_85b3b663_181054cuda3std3__45__cpo5beginE,(_ZN40_INTERNAL_14cfdad0_4_k_cu_85b3b663_181054cuda3std3__442_GLOBAL__N__14cfdad0_4_k_cu_85b3b663_181056ignoreE - _ZN40_INTERNAL_14cfdad0_4_k_cu_85b3b663_181054cuda3std3__45__cpo5beginE)
_ZN40_INTERNAL_14cfdad0_4_k_cu_85b3b663_181054cuda3std3__45__cpo5beginE:
	.zero		1
	.type		_ZN40_INTERNAL_14cfdad0_4_k_cu_85b3b663_181054cuda3std3__442_GLOBAL__N__14cfdad0_4_k_cu_85b3b663_181056ignoreE,@object
	.size		_ZN40_INTERNAL_14cfdad0_4_k_cu_85b3b663_181054cuda3std3__442_GLOBAL__N__14cfdad0_4_k_cu_85b3b663_181056ignoreE,(_ZN40_INTERNAL_14cfdad0_4_k_cu_85b3b663_181054cute7productE - _ZN40_INTERNAL_14cfdad0_4_k_cu_85b3b663_181054cuda3std3__442_GLOBAL__N__14cfdad0_4_k_cu_85b3b663_181056ignoreE)
_ZN40_INTERNAL_14cfdad0_4_k_cu_85b3b663_181054cuda3std3__442_GLOBAL__N__14cfdad0_4_k_cu_85b3b663_181056ignoreE:
	.zero		1
	.type		_ZN40_INTERNAL_14cfdad0_4_k_cu_85b3b663_181054cute7productE,@object
	.size		_ZN40_INTERNAL_14cfdad0_4_k_cu_85b3b663_181054cute7productE,(_ZN40_INTERNAL_14cfdad0_4_k_cu_85b3b663_181054cuda3std3__45__cpo3endE - _ZN40_INTERNAL_14cfdad0_4_k_cu_85b3b663_181054cute7productE)
_ZN40_INTERNAL_14cfdad0_4_k_cu_85b3b663_181054cute7productE:
	.zero		1
	.type		_ZN40_INTERNAL_14cfdad0_4_k_cu_85b3b663_181054cuda3std3__45__cpo3endE,@object
	.size		_ZN40_INTERNAL_14cfdad0_4_k_cu_85b3b663_181054cuda3std3__45__cpo3endE,(_ZN40_INTERNAL_14cfdad0_4_k_cu_85b3b663_181054cuda3std3__419piecewise_constructE - _ZN40_INTERNAL_14cfdad0_4_k_cu_85b3b663_181054cuda3std3__45__cpo3endE)
_ZN40_INTERNAL_14cfdad0_4_k_cu_85b3b663_181054cuda3std3__45__cpo3endE:
	.zero		1
	.type		_ZN40_INTERNAL_14cfdad0_4_k_cu_85b3b663_181054cuda3std3__419piecewise_constructE,@object
	.size		_ZN40_INTERNAL_14cfdad0_4_k_cu_85b3b663_181054cuda3std3__419piecewise_constructE,(_ZN40_INTERNAL_14cfdad0_4_k_cu_85b3b663_181054cuda3std3__45__cpo4cendE - _ZN40_INTERNAL_14cfdad0_4_k_cu_85b3b663_181054cuda3std3__419piecewise_constructE)
_ZN40_INTERNAL_14cfdad0_4_k_cu_85b3b663_181054cuda3std3__419piecewise_constructE:
	.zero		1
	.type		_ZN40_INTERNAL_14cfdad0_4_k_cu_85b3b663_181054cuda3std3__45__cpo4cendE,@object
	.size		_ZN40_INTERNAL_14cfdad0_4_k_cu_85b3b663_181054cuda3std3__45__cpo4cendE,(_ZN40_INTERNAL_14cfdad0_4_k_cu_85b3b663_181054cuda3std6ranges3__45__cpo4swapE - _ZN40_INTERNAL_14cfdad0_4_k_cu_85b3b663_181054cuda3std3__45__cpo4cendE)
_ZN40_INTERNAL_14cfdad0_4_k_cu_85b3b663_181054cuda3std3__45__cpo4cendE:
	.zero		1
	.type		_ZN40_INTERNAL_14cfdad0_4_k_cu_85b3b663_181054cuda3std6ranges3__45__cpo4swapE,@object
	.size		_ZN40_INTERNAL_14cfdad0_4_k_cu_85b3b663_181054cuda3std6ranges3__45__cpo4swapE,(.L_8 - _ZN40_INTERNAL_14cfdad0_4_k_cu_85b3b663_181054cuda3std6ranges3__45__cpo4swapE)
_ZN40_INTERNAL_14cfdad0_4_k_cu_85b3b663_181054cuda3std6ranges3__45__cpo4swapE:
	.zero		1
.L_8:


//--------------------- .nv.constant0._ZN7cutlass13device_kernelINS_4gemm6kernel13GemmUniversalIN4cute5tupleIJiiiiEEENS1_10collective13CollectiveMmaINS1_34MainloopSm90TmaGmmaWarpSpecializedILi7ENS5_IJNS4_1CILi2EEENSA_ILi1EEESC_EEENS1_35KernelTmaWarpSpecializedCooperativeEEENS5_IJNSA_ILi128EEESG_NSA_ILi64EEEEEENS_10bfloat16_tENS5_IJlSC_lEEESJ_SK_NS4_8TiledMMAINS4_8MMA_AtomIJNS4_4SM904GMMA28MMA_64x128x16_F32BF16BF16_SSILNSO_5MajorE0ELSQ_0ELNSO_7ScaleInE1ELSR_1EEEEEENS4_6LayoutISD_NS5_IJSC_NSA_ILi0EEESV_EEEEENS5_IJNS4_10UnderscoreESY_SY_EEEEENS4_13SM90_TMA_LOADENS4_14ComposedLayoutINS4_7SwizzleILi3ELi4ELi3EEENS4_18smem_ptr_flag_bitsILi16EEENSU_INS5_IJNSA_ILi8EEESH_EEENS5_IJSH_SC_EEEEEEEvNS4_8identityENS4_23SM90_TMA_LOAD_MULTICASTES1B_vS1C_EENS_8epilogue10collective6detail29Sm90TmaWarpSpecializedAdapterINS1G_15DefaultEpilogueISJ_SK_SK_NS1F_6thread17LinearCombinationISJ_Li1EffLNS1K_9ScaleType4KindE0ELNS_15FloatRoundStyleE2ESJ_EENS1_15EpilogueDefaultEEEEEvvEEEEvNT_6ParamsE --------------------------
	.section	.nv.constant0._ZN7cutlass13device_kernelINS_4gemm6kernel13GemmUniversalIN4cute5tupleIJiiiiEEENS1_10collective13CollectiveMmaINS1_34MainloopSm90TmaGmmaWarpSpecializedILi7ENS5_IJNS4_1CILi2EEENSA_ILi1EEESC_EEENS1_35KernelTmaWarpSpecializedCooperativeEEENS5_IJNSA_ILi128EEESG_NSA_ILi64EEEEEENS_10bfloat16_tENS5_IJlSC_lEEESJ_SK_NS4_8TiledMMAINS4_8MMA_AtomIJNS4_4SM904GMMA28MMA_64x128x16_F32BF16BF16_SSILNSO_5MajorE0ELSQ_0ELNSO_7ScaleInE1ELSR_1EEEEEENS4_6LayoutISD_NS5_IJSC_NSA_ILi0EEESV_EEEEENS5_IJNS4_10UnderscoreESY_SY_EEEEENS4_13SM90_TMA_LOADENS4_14ComposedLayoutINS4_7SwizzleILi3ELi4ELi3EEENS4_18smem_ptr_flag_bitsILi16EEENSU_INS5_IJNSA_ILi8EEESH_EEENS5_IJSH_SC_EEEEEEEvNS4_8identityENS4_23SM90_TMA_LOAD_MULTICASTES1B_vS1C_EENS_8epilogue10collective6detail29Sm90TmaWarpSpecializedAdapterINS1G_15DefaultEpilogueISJ_SK_SK_NS1F_6thread17LinearCombinationISJ_Li1EffLNS1K_9ScaleType4KindE0ELNS_15FloatRoundStyleE2ESJ_EENS1_15EpilogueDefaultEEEEEvvEEEEvNT_6ParamsE,"a",@progbits
	.sectionflags	@""
	.align	4
.nv.constant0._ZN7cutlass13device_kernelINS_4gemm6kernel13GemmUniversalIN4cute5tupleIJiiiiEEENS1_10collective13CollectiveMmaINS1_34MainloopSm90TmaGmmaWarpSpecializedILi7ENS5_IJNS4_1CILi2EEENSA_ILi1EEESC_EEENS1_35KernelTmaWarpSpecializedCooperativeEEENS5_IJNSA_ILi128EEESG_NSA_ILi64EEEEEENS_10bfloat16_tENS5_IJlSC_lEEESJ_SK_NS4_8TiledMMAINS4_8MMA_AtomIJNS4_4SM904GMMA28MMA_64x128x16_F32BF16BF16_SSILNSO_5MajorE0ELSQ_0ELNSO_7ScaleInE1ELSR_1EEEEEENS4_6LayoutISD_NS5_IJSC_NSA_ILi0EEESV_EEEEENS5_IJNS4_10UnderscoreESY_SY_EEEEENS4_13SM90_TMA_LOADENS4_14ComposedLayoutINS4_7SwizzleILi3ELi4ELi3EEENS4_18smem_ptr_flag_bitsILi16EEENSU_INS5_IJNSA_ILi8EEESH_EEENS5_IJSH_SC_EEEEEEEvNS4_8identityENS4_23SM90_TMA_LOAD_MULTICASTES1B_vS1C_EENS_8epilogue10collective6detail29Sm90TmaWarpSpecializedAdapterINS1G_15DefaultEpilogueISJ_SK_SK_NS1F_6thread17LinearCombinationISJ_Li1EffLNS1K_9ScaleType4KindE0ELNS_15FloatRoundStyleE2ESJ_EENS1_15EpilogueDefaultEEEEEvvEEEEvNT_6ParamsE:
	.zero		1664


//--------------------- SYMBOLS --------------------------

	.type		.nv.reservedSmem.offset0,@object
	.size		.nv.reservedSmem.offset0,0x4
	.type		__assertfail,@function
